# CuTe-DSL kernel — source=cudnn_frontend_dsl family=gemm_amax
# config = {"ab_dtype": "Float4E2M1FN", "sf_vec": 16, "d_dtype": "Float8E4M3FN", "mma_mn": [256, 256], "cluster_mn": [2, 1]}


// ===== COMPILED SASS (sm_100a) =====

	.target	sm_100a

	.elftype	@"ET_EXEC"


//--------------------- .note.nv.tkinfo           --------------------------
	.section	.note.nv.tkinfo,"",@"SHT_NOTE"
	.sectionflags	@"SHF_NOTE_NV_TKINFO"
	.tkinfo
        /*0018*/ 	.word	0x00000081
        /*0030*/ 	.string	""
        /*0030*/ 	.string	"ptxas"
        /*0030*/ 	.string	"Cuda compilation tools, release 12.9, V12.9.83"
        /*0030*/ 	.string	"Build system must define TOOLS_VERSION_EXTENDED"
        /*0030*/ 	.string	"-O 3 -arch sm_100a "



//--------------------- .note.nv.cuver            --------------------------
	.section	.note.nv.cuver,"",@"SHT_NOTE"
	.sectionflags	@"SHF_NOTE_NV_CUVER"
        /*0018*/ 	.short	0x0001
        /*001a*/ 	.short	0x0064
        /*001c*/ 	.short	0x0001
        /*001e*/ 	.short	0x0000
        /*0020*/ 	.short	0x0001
        /*0022*/ 	.short	0x0000


//--------------------- .nv.info                  --------------------------
	.section	.nv.info,"",@"SHT_CUDA_INFO"
	.align	4


	//----- nvinfo : EIATTR_REGCOUNT
	.align		4
        /*0000*/ 	.byte	0x04, 0x2f
        /*0002*/ 	.short	(.L_6 - .L_5)
	.align		4
.L_5:
        /*0004*/ 	.word	index@(kernel_cutlass_kernel_cudnngemm_amaxdense_blockscaled_gemm_persistent_amaxSm100BlockScaledPersistentDenseGemmKernel_object_at__TiledMMA_ThrLayoutVMNK21111000_PermutationMNK____MMAAtom_Thr_0)
        /*0008*/ 	.word	0x00000031


	//----- nvinfo : EIATTR_FRAME_SIZE
	.align		4
.L_6:
        /*000c*/ 	.byte	0x04, 0x11
        /*000e*/ 	.short	(.L_8 - .L_7)
	.align		4
.L_7:
        /*0010*/ 	.word	index@($__internal_2_$__cuda_sm10x_tcgen05_guardrail_trap_unallocated_columns_being_dealloced)
        /*0014*/ 	.word	0x00000000


	//----- nvinfo : EIATTR_FRAME_SIZE
	.align		4
.L_8:
        /*0018*/ 	.byte	0x04, 0x11
        /*001a*/ 	.short	(.L_10 - .L_9)
	.align		4
.L_9:
        /*001c*/ 	.word	index@($__internal_1_$__cuda_sm10x_tcgen05_guardrail_trap_phase_invalid_during_alloc)
        /*0020*/ 	.word	0x00000000


	//----- nvinfo : EIATTR_FRAME_SIZE
	.align		4
.L_10:
        /*0024*/ 	.byte	0x04, 0x11
        /*0026*/ 	.short	(.L_12 - .L_11)
	.align		4
.L_11:
        /*0028*/ 	.word	index@($__internal_0_$__cuda_sm10x_tcgen05_guardrail_trap_col_being_dealloced_not_returned_by_alloc)
        /*002c*/ 	.word	0x00000000


	//----- nvinfo : EIATTR_FRAME_SIZE
	.align		4
.L_12:
        /*0030*/ 	.byte	0x04, 0x11
        /*0032*/ 	.short	(.L_14 - .L_13)
	.align		4
.L_13:
        /*0034*/ 	.word	index@(kernel_cutlass_kernel_cudnngemm_amaxdense_blockscaled_gemm_persistent_amaxSm100BlockScaledPersistentDenseGemmKernel_object_at__TiledMMA_ThrLayoutVMNK21111000_PermutationMNK____MMAAtom_Thr_0)
        /*0038*/ 	.word	0x00000000


	//----- nvinfo : EIATTR_MIN_STACK_SIZE
	.align		4
.L_14:
        /*003c*/ 	.byte	0x04, 0x12
        /*003e*/ 	.short	(.L_16 - .L_15)
	.align		4
.L_15:
        /*0040*/ 	.word	index@(kernel_cutlass_kernel_cudnngemm_amaxdense_blockscaled_gemm_persistent_amaxSm100BlockScaledPersistentDenseGemmKernel_object_at__TiledMMA_ThrLayoutVMNK21111000_PermutationMNK____MMAAtom_Thr_0)
        /*0044*/ 	.word	0x00000000
.L_16:


//--------------------- .nv.info.kernel_cutlass_kernel_cudnngemm_amaxdense_blockscaled_gemm_persistent_amaxSm100BlockScaledPersistentDenseGemmKernel_object_at__TiledMMA_ThrLayoutVMNK21111000_PermutationMNK____MMAAtom_Thr_0 --------------------------
	.section	.nv.info.kernel_cutlass_kernel_cudnngemm_amaxdense_blockscaled_gemm_persistent_amaxSm100BlockScaledPersistentDenseGemmKernel_object_at__TiledMMA_ThrLayoutVMNK21111000_PermutationMNK____MMAAtom_Thr_0,"",@"SHT_CUDA_INFO"
	.sectionflags	@""
	.align	4


	//----- nvinfo : EIATTR_CUDA_API_VERSION
	.align		4
        /*0000*/ 	.byte	0x04, 0x37
        /*0002*/ 	.short	(.L_18 - .L_17)
.L_17:
        /*0004*/ 	.word	0x00000081


	//----- nvinfo : EIATTR_KPARAM_INFO
	.align		4
.L_18:
        /*0008*/ 	.byte	0x04, 0x17
        /*000a*/ 	.short	(.L_20 - .L_19)
.L_19:
        /*000c*/ 	.word	0x00000000
        /*0010*/ 	.short	0x000a
        /*0012*/ 	.short	0x02e0
        /*0014*/ 	.byte	0x00, 0xf0, 0x31, 0x00


	//----- nvinfo : EIATTR_KPARAM_INFO
	.align		4
.L_20:
        /*0018*/ 	.byte	0x04, 0x17
        /*001a*/ 	.short	(.L_22 - .L_21)
.L_21:
        /*001c*/ 	.word	0x00000000
        /*0020*/ 	.short	0x0009
        /*0022*/ 	.short	0x02d4
        /*0024*/ 	.byte	0x00, 0xf0, 0x31, 0x00


	//----- nvinfo : EIATTR_KPARAM_INFO
	.align		4
.L_22:
        /*0028*/ 	.byte	0x04, 0x17
        /*002a*/ 	.short	(.L_24 - .L_23)
.L_23:
        /*002c*/ 	.word	0x00000000
        /*0030*/ 	.short	0x0008
        /*0032*/ 	.short	0x02c8
        /*0034*/ 	.byte	0x00, 0xf0, 0x31, 0x00


	//----- nvinfo : EIATTR_KPARAM_INFO
	.align		4
.L_24:
        /*0038*/ 	.byte	0x04, 0x17
        /*003a*/ 	.short	(.L_26 - .L_25)
.L_25:
        /*003c*/ 	.word	0x00000000
        /*0040*/ 	.short	0x0007
        /*0042*/ 	.short	0x02c0
        /*0044*/ 	.byte	0x00, 0xf0, 0x21, 0x00


	//----- nvinfo : EIATTR_KPARAM_INFO
	.align		4
.L_26:
        /*0048*/ 	.byte	0x04, 0x17
        /*004a*/ 	.short	(.L_28 - .L_27)
.L_27:
        /*004c*/ 	.word	0x00000000
        /*0050*/ 	.short	0x0006
        /*0052*/ 	.short	0x0240
        /*0054*/ 	.byte	0x00, 0xf0, 0x01, 0x02


	//----- nvinfo : EIATTR_KPARAM_INFO
	.align		4
.L_28:
        /*0058*/ 	.byte	0x04, 0x17
        /*005a*/ 	.short	(.L_30 - .L_29)
.L_29:
        /*005c*/ 	.word	0x00000000
        /*0060*/ 	.short	0x0005
        /*0062*/ 	.short	0x01c0
        /*0064*/ 	.byte	0x00, 0xf0, 0x01, 0x02


	//----- nvinfo : EIATTR_KPARAM_INFO
	.align		4
.L_30:
        /*0068*/ 	.byte	0x04, 0x17
        /*006a*/ 	.short	(.L_32 - .L_31)
.L_31:
        /*006c*/ 	.word	0x00000000
        /*0070*/ 	.short	0x0004
        /*0072*/ 	.short	0x0140
        /*0074*/ 	.byte	0x00, 0xf0, 0x01, 0x02


	//----- nvinfo : EIATTR_KPARAM_INFO
	.align		4
.L_32:
        /*0078*/ 	.byte	0x04, 0x17
        /*007a*/ 	.short	(.L_34 - .L_33)
.L_33:
        /*007c*/ 	.word	0x00000000
        /*0080*/ 	.short	0x0003
        /*0082*/ 	.short	0x00c0
        /*0084*/ 	.byte	0x00, 0xf0, 0x01, 0x02


	//----- nvinfo : EIATTR_KPARAM_INFO
	.align		4
.L_34:
        /*0088*/ 	.byte	0x04, 0x17
        /*008a*/ 	.short	(.L_36 - .L_35)
.L_35:
        /*008c*/ 	.word	0x00000000
        /*0090*/ 	.short	0x0002
        /*0092*/ 	.short	0x0040
        /*0094*/ 	.byte	0x00, 0xf0, 0x01, 0x02


	//----- nvinfo : EIATTR_KPARAM_INFO
	.align		4
.L_36:
        /*0098*/ 	.byte	0x04, 0x17
        /*009a*/ 	.short	(.L_38 - .L_37)
.L_37:
        /*009c*/ 	.word	0x00000000
        /*00a0*/ 	.short	0x0001
        /*00a2*/ 	.short	0x000c
        /*00a4*/ 	.byte	0x00, 0xf0, 0x31, 0x00


	//----- nvinfo : EIATTR_KPARAM_INFO
	.align		4
.L_38:
        /*00a8*/ 	.byte	0x04, 0x17
        /*00aa*/ 	.short	(.L_40 - .L_39)
.L_39:
        /*00ac*/ 	.word	0x00000000
        /*00b0*/ 	.short	0x0000
        /*00b2*/ 	.short	0x0000
        /*00b4*/ 	.byte	0x00, 0xf0, 0x31, 0x00


	//----- nvinfo : EIATTR_AT_ENTRY_FRAGMENTS
	.align		4
.L_40:
        /*00b8*/ 	.byte	0x04, 0x4f
        /*00ba*/ 	.short	(.L_42 - .L_41)


	//   ....[0]....
.L_41:
        /*00bc*/ 	.word	0x00000004


	//   ....[1]....
        /*00c0*/ 	.word	0x00000005


	//----- nvinfo : EIATTR_RESERVED_SMEM_USED
	.align		4
.L_42:
        /*00c4*/ 	.byte	0x01, 0x41
	.zero		2


	//----- nvinfo : EIATTR_SPARSE_MMA_MASK
	.align		4
        /*00c8*/ 	.byte	0x03, 0x50
        /*00ca*/ 	.short	0x0000


	//----- nvinfo : EIATTR_TCGEN05_2CTA_USED
	.align		4
        /*00cc*/ 	.byte	0x01, 0x52
	.zero		2


	//----- nvinfo : EIATTR_MAXREG_COUNT
	.align		4
        /*00d0*/ 	.byte	0x03, 0x1b
        /*00d2*/ 	.short	0x00ff


	//----- nvinfo : EIATTR_NUM_BARRIERS
	.align		4
        /*00d4*/ 	.byte	0x02, 0x4c
        /*00d6*/ 	.byte	0x04
	.zero		1


	//----- nvinfo : EIATTR_INT_WARP_WIDE_INSTR_OFFSETS
	.align		4
        /*00d8*/ 	.byte	0x04, 0x31
        /*00da*/ 	.short	(.L_44 - .L_43)


	//   ....[0]....
.L_43:
        /*00dc*/ 	.word	0x00003710


	//   ....[1]....
        /*00e0*/ 	.word	0x00003740


	//----- nvinfo : EIATTR_COOP_GROUP_MASK_REGIDS
	.align		4
.L_44:
        /*00e4*/ 	.byte	0x04, 0x29
        /*00e6*/ 	.short	(.L_46 - .L_45)


	//   ....[0]....
.L_45:
        /*00e8*/ 	.word	0xffffffff


	//   ....[1]....
        /*00ec*/ 	.word	0xffffffff


	//   ....[2]....
        /*00f0*/ 	.word	0xffffffff


	//   ....[3]....
        /*00f4*/ 	.word	0xffffffff


	//   ....[4]....
        /*00f8*/ 	.word	0xffffffff


	//   ....[5]....
        /*00fc*/ 	.word	0xffffffff


	//   ....[6]....
        /*0100*/ 	.word	0xffffffff


	//   ....[7]....
        /*0104*/ 	.word	0xffffffff


	//----- nvinfo : EIATTR_COOP_GROUP_INSTR_OFFSETS
	.align		4
.L_46:
        /*0108*/ 	.byte	0x04, 0x28
        /*010a*/ 	.short	(.L_48 - .L_47)


	//   ....[0]....
.L_47:
        /*010c*/ 	.word	0x000003e0


	//   ....[1]....
        /*0110*/ 	.word	0x00000550


	//   ....[2]....
        /*0114*/ 	.word	0x000006a0


	//   ....[3]....
        /*0118*/ 	.word	0x00001fd0


	//   ....[4]....
        /*011c*/ 	.word	0x000025e0


	//   ....[5]....
        /*0120*/ 	.word	0x00003170


	//   ....[6]....
        /*0124*/ 	.word	0x00003590


	//   ....[7]....
        /*0128*/ 	.word	0x000037f0


	//----- nvinfo : EIATTR_VRC_CTA_INIT_COUNT
	.align		4
.L_48:
        /*012c*/ 	.byte	0x02, 0x4a
        /*012e*/ 	.byte	0x80
	.zero		1


	//----- nvinfo : EIATTR_MBARRIER_INSTR_OFFSETS
	.align		4
        /*0130*/ 	.byte	0x04, 0x39
        /*0132*/ 	.short	(.L_50 - .L_49)


	//   ....[0]....
.L_49:
        /*0134*/ 	.word	0x000002f0
        /*0138*/ 	.word	0x000000ff
        /*013c*/ 	.word	0x00000000
        /*0140*/ 	.short	0x0100
        /*0142*/ 	.byte	0x04
	.zero		1


	//   ....[1]....
        /*0144*/ 	.word	0x00000300
        /*0148*/ 	.word	0x000000ff
        /*014c*/ 	.word	0x00000008
        /*0150*/ 	.short	0x0100
        /*0152*/ 	.byte	0x04
	.zero		1


	//   ....[2]....
        /*0154*/ 	.word	0x00000310
        /*0158*/ 	.word	0x000000ff
        /*015c*/ 	.word	0x00000010
        /*0160*/ 	.short	0x0100
        /*0162*/ 	.byte	0x04
	.zero		1


	//   ....[3]....
        /*0164*/ 	.word	0x00000320
        /*0168*/ 	.word	0x000000ff
        /*016c*/ 	.word	0x00000018
        /*0170*/ 	.short	0x0100
        /*0172*/ 	.byte	0x04
	.zero		1


	//   ....[4]....
        /*0174*/ 	.word	0x00000330
        /*0178*/ 	.word	0x000000ff
        /*017c*/ 	.word	0x00000020
        /*0180*/ 	.short	0x0100
        /*0182*/ 	.byte	0x04
	.zero		1


	//   ....[5]....
        /*0184*/ 	.word	0x00000340
        /*0188*/ 	.word	0x000000ff
        /*018c*/ 	.word	0x00000028
        /*0190*/ 	.short	0x0100
        /*0192*/ 	.byte	0x04
	.zero		1


	//   ....[6]....
        /*0194*/ 	.word	0x00000350
        /*0198*/ 	.word	0x000000ff
        /*019c*/ 	.word	0x00000030
        /*01a0*/ 	.short	0x0100
        /*01a2*/ 	.byte	0x04
	.zero		1


	//   ....[7]....
        /*01a4*/ 	.word	0x00000360
        /*01a8*/ 	.word	0x000000ff
        /*01ac*/ 	.word	0x00000038
        /*01b0*/ 	.short	0x0100
        /*01b2*/ 	.byte	0x04
	.zero		1


	//   ....[8]....
        /*01b4*/ 	.word	0x00000370
        /*01b8*/ 	.word	0x000000ff
        /*01bc*/ 	.word	0x00000040
        /*01c0*/ 	.short	0x0100
        /*01c2*/ 	.byte	0x04
	.zero		1


	//   ....[9]....
        /*01c4*/ 	.word	0x00000380
        /*01c8*/ 	.word	0x000000ff
        /*01cc*/ 	.word	0x00000048
        /*01d0*/ 	.short	0x0100
        /*01d2*/ 	.byte	0x04
	.zero		1


	//   ....[10]....
        /*01d4*/ 	.word	0x000004f0
        /*01d8*/ 	.word	0x000000ff
        /*01dc*/ 	.word	0x00000050
        /*01e0*/ 	.short	0x0100
        /*01e2*/ 	.byte	0x08
	.zero		1


	//   ....[11]....
        /*01e4*/ 	.word	0x00000500
        /*01e8*/ 	.word	0x000000ff
        /*01ec*/ 	.word	0x00000058
        /*01f0*/ 	.short	0x0100
        /*01f2*/ 	.byte	0x08
	.zero		1


	//   ....[12]....
        /*01f4*/ 	.word	0x00000640
        /*01f8*/ 	.word	0x000000ff
        /*01fc*/ 	.word	0x00000060
        /*0200*/ 	.short	0x0100
        /*0202*/ 	.byte	0x06
	.zero		1


	//   ....[13]....
        /*0204*/ 	.word	0x00000ad0
        /*0208*/ 	.word	0x000000ff
        /*020c*/ 	.word	0x00000028
        /*0210*/ 	.short	0x010a
        /*0212*/ 	.byte	0x05
	.zero		1


	//   ....[14]....
        /*0214*/ 	.word	0x00000c90
        /*0218*/ 	.word	0x000000ff
        /*021c*/ 	.word	0x00000028
        /*0220*/ 	.short	0x010a
        /*0222*/ 	.byte	0x04
	.zero		1


	//   ....[15]....
        /*0224*/ 	.word	0x00000f30
        /*0228*/ 	.word	0x000000ff
        /*022c*/ 	.word	0x00000028
        /*0230*/ 	.short	0x010a
        /*0232*/ 	.byte	0x0e
	.zero		1


	//   ....[16]....
        /*0234*/ 	.word	0x000012f0
        /*0238*/ 	.word	0x000000ff
        /*023c*/ 	.word	0x00000028
        /*0240*/ 	.short	0x010a
        /*0242*/ 	.byte	0x04
	.zero		1


	//   ....[17]....
        /*0244*/ 	.word	0x000018e0
        /*0248*/ 	.word	0x000000ff
        /*024c*/ 	.word	0x00000000
        /*0250*/ 	.short	0x010a
        /*0252*/ 	.byte	0x05
	.zero		1


	//   ....[18]....
        /*0254*/ 	.word	0x000018f0
        /*0258*/ 	.word	0x000000ff
        /*025c*/ 	.word	0x00000058
        /*0260*/ 	.short	0x010a
        /*0262*/ 	.byte	0x31
	.zero		1


	//   ....[19]....
        /*0264*/ 	.word	0x00001b90
        /*0268*/ 	.word	0x000000ff
        /*026c*/ 	.word	0x00000000
        /*0270*/ 	.short	0x010a
        /*0272*/ 	.byte	0x1e
	.zero		1


	//   ....[20]....
        /*0274*/ 	.word	0x00001e70
        /*0278*/ 	.word	0x000000ff
        /*027c*/ 	.word	0x00000000
        /*0280*/ 	.short	0x010a
        /*0282*/ 	.byte	0x06
	.zero		1


	//   ....[21]....
        /*0284*/ 	.word	0x00001f60
        /*0288*/ 	.word	0x00000009
        /*028c*/ 	.word	0x00000058
        /*0290*/ 	.short	0x010a
        /*0292*/ 	.byte	0xff
	.zero		1


	//   ....[22]....
        /*0294*/ 	.word	0x00002250
        /*0298*/ 	.word	0x00000000
        /*029c*/ 	.word	0x00000000
        /*02a0*/ 	.short	0x010a
        /*02a2*/ 	.byte	0xff
	.zero		1


	//   ....[23]....
        /*02a4*/ 	.word	0x00002270
        /*02a8*/ 	.word	0x00000000
        /*02ac*/ 	.word	0x00000000
        /*02b0*/ 	.short	0x010a
        /*02b2*/ 	.byte	0xff
	.zero		1


	//   ....[24]....
        /*02b4*/ 	.word	0x00002450
        /*02b8*/ 	.word	0x0000000a
        /*02bc*/ 	.word	0x00000000
        /*02c0*/ 	.short	0x010a
        /*02c2*/ 	.byte	0xff
	.zero		1


	//   ....[25]....
        /*02c4*/ 	.word	0x00002470
        /*02c8*/ 	.word	0x0000000a
        /*02cc*/ 	.word	0x00000000
        /*02d0*/ 	.short	0x010a
        /*02d2*/ 	.byte	0xff
	.zero		1


	//   ....[26]....
        /*02d4*/ 	.word	0x00002560
        /*02d8*/ 	.word	0x0000000a
        /*02dc*/ 	.word	0x00000000
        /*02e0*/ 	.short	0x0101
        /*02e2*/ 	.byte	0xff
	.zero		1


	//   ....[27]....
        /*02e4*/ 	.word	0x00002b60
        /*02e8*/ 	.word	0x00000004
        /*02ec*/ 	.word	0x00000050
        /*02f0*/ 	.short	0x010a
        /*02f2*/ 	.byte	0xff
	.zero		1


	//   ....[28]....
        /*02f4*/ 	.word	0x000033a0
        /*02f8*/ 	.word	0x00000002
        /*02fc*/ 	.word	0x00000000
        /*0300*/ 	.short	0x0101
        /*0302*/ 	.byte	0xff
	.zero		1


	//   ....[29]....
        /*0304*/ 	.word	0x00003560
        /*0308*/ 	.word	0x00000005
        /*030c*/ 	.word	0x00000000
        /*0310*/ 	.short	0x0101
        /*0312*/ 	.byte	0xff
	.zero		1


	//   ....[30]....
        /*0314*/ 	.word	0x00003570
        /*0318*/ 	.word	0x00000002
        /*031c*/ 	.word	0x00000060
        /*0320*/ 	.short	0x010a
        /*0322*/ 	.byte	0xff
	.zero		1


	//   ....[31]....
        /*0324*/ 	.word	0x00003850
        /*0328*/ 	.word	0x00000000
        /*032c*/ 	.word	0x00000028
        /*0330*/ 	.short	0x010a
        /*0332*/ 	.byte	0xff
	.zero		1


	//   ....[32]....
        /*0334*/ 	.word	0x000038d0
        /*0338*/ 	.word	0x00000000
        /*033c*/ 	.word	0x00000028
        /*0340*/ 	.short	0x010a
        /*0342*/ 	.byte	0xff
	.zero		1


	//   ....[33]....
        /*0344*/ 	.word	0x00003950
        /*0348*/ 	.word	0x00000000
        /*034c*/ 	.word	0x00000058
        /*0350*/ 	.short	0x010a
        /*0352*/ 	.byte	0xff
	.zero		1


	//   ....[34]....
        /*0354*/ 	.word	0x000039d0
        /*0358*/ 	.word	0x00000000
        /*035c*/ 	.word	0x00000000
        /*0360*/ 	.short	0x010a
        /*0362*/ 	.byte	0xff
	.zero		1


	//   ....[35]....
        /*0364*/ 	.word	0x00003a30
        /*0368*/ 	.word	0x00000009
        /*036c*/ 	.word	0x00000058
        /*0370*/ 	.short	0x010a
        /*0372*/ 	.byte	0xff
	.zero		1


	//   ....[36]....
        /*0374*/ 	.word	0x00003a90
        /*0378*/ 	.word	0x00000000
        /*037c*/ 	.word	0x00000000
        /*0380*/ 	.short	0x010a
        /*0382*/ 	.byte	0xff
	.zero		1


	//   ....[37]....
        /*0384*/ 	.word	0x00003af0
        /*0388*/ 	.word	0x0000000a
        /*038c*/ 	.word	0x00000000
        /*0390*/ 	.short	0x010a
        /*0392*/ 	.byte	0xff
	.zero		1


	//   ....[38]....
        /*0394*/ 	.word	0x00003b60
        /*0398*/ 	.word	0x00000004
        /*039c*/ 	.word	0x00000050
        /*03a0*/ 	.short	0x010a
        /*03a2*/ 	.byte	0xff
	.zero		1


	//   ....[39]....
        /*03a4*/ 	.word	0x00003bb0
        /*03a8*/ 	.word	0x00000002
        /*03ac*/ 	.word	0x00000060
        /*03b0*/ 	.short	0x010a
        /*03b2*/ 	.byte	0xff
	.zero		1


	//----- nvinfo : EIATTR_NUM_MBARRIERS
	.align		4
.L_50:
        /*03b4*/ 	.byte	0x03, 0x38
        /*03b6*/ 	.short	0x000d


	//----- nvinfo : EIATTR_EXIT_INSTR_OFFSETS
	.align		4
        /*03b8*/ 	.byte	0x04, 0x1c
        /*03ba*/ 	.short	(.L_52 - .L_51)


	//   ....[0]....
.L_51:
        /*03bc*/ 	.word	0x00001f90


	//   ....[1]....
        /*03c0*/ 	.word	0x00003810


	//----- nvinfo : EIATTR_REQNTID
	.align		4
.L_52:
        /*03c4*/ 	.byte	0x04, 0x10
        /*03c6*/ 	.short	(.L_54 - .L_53)
.L_53:
        /*03c8*/ 	.word	0x000000c0
        /*03cc*/ 	.word	0x00000001
        /*03d0*/ 	.word	0x00000001


	//----- nvinfo : EIATTR_CRS_STACK_SIZE
	.align		4
.L_54:
        /*03d4*/ 	.byte	0x04, 0x1e
        /*03d6*/ 	.short	(.L_56 - .L_55)
.L_55:
        /*03d8*/ 	.word	0x00000000


	//----- nvinfo : EIATTR_CBANK_PARAM_SIZE
	.align		4
.L_56:
        /*03dc*/ 	.byte	0x03, 0x19
        /*03de*/ 	.short	0x02ec


	//----- nvinfo : EIATTR_PARAM_CBANK
	.align		4
        /*03e0*/ 	.byte	0x04, 0x0a
        /*03e2*/ 	.short	(.L_58 - .L_57)
	.align		4
.L_57:
        /*03e4*/ 	.word	index@(.nv.constant0.kernel_cutlass_kernel_cudnngemm_amaxdense_blockscaled_gemm_persistent_amaxSm100BlockScaledPersistentDenseGemmKernel_object_at__TiledMMA_ThrLayoutVMNK21111000_PermutationMNK____MMAAtom_Thr_0)
        /*03e8*/ 	.short	0x0380
        /*03ea*/ 	.short	0x02ec


	//----- nvinfo : EIATTR_SW_WAR
	.align		4
.L_58:
        /*03ec*/ 	.byte	0x04, 0x36
        /*03ee*/ 	.short	(.L_60 - .L_59)
.L_59:
        /*03f0*/ 	.word	0x00000008
.L_60:


//--------------------- .nv.compat                --------------------------
	.section	.nv.compat,"",@"SHT_CUDA_COMPAT_INFO"
	.align	4
        /*0000*/ 	.byte	0x02, 0x02, 0x02, 0x00, 0x02, 0x05, 0x05, 0x00, 0x02, 0x03, 0x01, 0x00, 0x02, 0x06, 0x01, 0x00


//--------------------- .nv.callgraph             --------------------------
	.section	.nv.callgraph,"",@"SHT_CUDA_CALLGRAPH"
	.align	4
	.sectionentsize	8
	.align		4
        /*0000*/ 	.word	0x00000000
	.align		4
        /*0004*/ 	.word	0xffffffff
	.align		4
        /*0008*/ 	.word	0x00000000
	.align		4
        /*000c*/ 	.word	0xfffffffe
	.align		4
        /*0010*/ 	.word	0x00000000
	.align		4
        /*0014*/ 	.word	0xfffffffd
	.align		4
        /*0018*/ 	.word	0x00000000
	.align		4
        /*001c*/ 	.word	0xfffffffc


//--------------------- .text.kernel_cutlass_kernel_cudnngemm_amaxdense_blockscaled_gemm_persistent_amaxSm100BlockScaledPersistentDenseGemmKernel_object_at__TiledMMA_ThrLayoutVMNK21111000_PermutationMNK____MMAAtom_Thr_0 --------------------------
	.section	.text.kernel_cutlass_kernel_cudnngemm_amaxdense_blockscaled_gemm_persistent_amaxSm100BlockScaledPersistentDenseGemmKernel_object_at__TiledMMA_ThrLayoutVMNK21111000_PermutationMNK____MMAAtom_Thr_0,"ax",@progbits
	.align	128
        .global         kernel_cutlass_kernel_cudnngemm_amaxdense_blockscaled_gemm_persistent_amaxSm100BlockScaledPersistentDenseGemmKernel_object_at__TiledMMA_ThrLayoutVMNK21111000_PermutationMNK____MMAAtom_Thr_0
        .type           kernel_cutlass_kernel_cudnngemm_amaxdense_blockscaled_gemm_persistent_amaxSm100BlockScaledPersistentDenseGemmKernel_object_at__TiledMMA_ThrLayoutVMNK21111000_PermutationMNK____MMAAtom_Thr_0,@function
        .size           kernel_cutlass_kernel_cudnngemm_amaxdense_blockscaled_gemm_persistent_amaxSm100BlockScaledPersistentDenseGemmKernel_object_at__TiledMMA_ThrLayoutVMNK21111000_PermutationMNK____MMAAtom_Thr_0,(.L_x_70 - kernel_cutlass_kernel_cudnngemm_amaxdense_blockscaled_gemm_persistent_amaxSm100BlockScaledPersistentDenseGemmKernel_object_at__TiledMMA_ThrLayoutVMNK21111000_PermutationMNK____MMAAtom_Thr_0)
        .other          kernel_cutlass_kernel_cudnngemm_amaxdense_blockscaled_gemm_persistent_amaxSm100BlockScaledPersistentDenseGemmKernel_object_at__TiledMMA_ThrLayoutVMNK21111000_PermutationMNK____MMAAtom_Thr_0,@"STO_CUDA_ENTRY STV_DEFAULT"
kernel_cutlass_kernel_cudnngemm_amaxdense_blockscaled_gemm_persistent_amaxSm100BlockScaledPersistentDenseGemmKernel_object_at__TiledMMA_ThrLayoutVMNK21111000_PermutationMNK____MMAAtom_Thr_0:
.text.kernel_cutlass_kernel_cudnngemm_amaxdense_blockscaled_gemm_persistent_amaxSm100BlockScaledPersistentDenseGemmKernel_object_at__TiledMMA_ThrLayoutVMNK21111000_PermutationMNK____MMAAtom_Thr_0:
[----:B------:R-:W1:Y:S01]  /*0000*/  LDC R1, c[0x0][0x37c] ;  /* 0x0000df00ff017b82 */ /* 0x000e620000000800 */
[----:B------:R-:W2:Y:S07]  /*0010*/  S2R R4, SR_TID.X ;  /* 0x0000000000047919 */ /* 0x000eae0000002100 */
[----:B------:R-:W3:Y:S01]  /*0020*/  S2UR UR49, SR_CgaCtaId ;  /* 0x00000000003179c3 */ /* 0x000ee20000008800 */
[----:B------:R-:W4:Y:S01]  /*0030*/  LDCU.U8 UR5, c[0x0][0x381] ;  /* 0x00007020ff0577ac */ /* 0x000f220008000000 */
[----:B------:R-:W5:Y:S06]  /*0040*/  LDCU.U8 UR6, c[0x0][0x382] ;  /* 0x00007040ff0677ac */ /* 0x000f6c0008000000 */
[----:B------:R-:W2:Y:S01]  /*0050*/  S2UR UR73, SR_CTAID.X ;  /* 0x00000000004979c3 */ /* 0x000ea20000002500 */
[----:B------:R-:W2:Y:S01]  /*0060*/  LDCU UR7, c[0x0][0x36c] ;  /* 0x00006d80ff0777ac */ /* 0x000ea20008000800 */
[----:B----4-:R-:W-:-:S04]  /*0070*/  ULOP3.LUT UR5, UR5, 0x1, URZ, 0xc0, !UPT ;  /* 0x0000000105057892 */ /* 0x010fc8000f8ec0ff */
[----:B------:R-:W-:Y:S02]  /*0080*/  UISETP.NE.U32.AND UP5, UPT, UR5, 0x1, UPT ;  /* 0x000000010500788c */ /* 0x000fe4000bfa5070 */
[----:B---3--:R-:W-:Y:S02]  /*0090*/  ULEA.HI UR8, UR49, UR49, URZ, 0x1 ;  /* 0x0000003131087291 */ /* 0x008fe4000f8f08ff */
[----:B-----5:R-:W-:Y:S02]  /*00a0*/  ULOP3.LUT UR6, UR6, 0x1, URZ, 0xc0, !UPT ;  /* 0x0000000106067892 */ /* 0x020fe4000f8ec0ff */
[----:B------:R-:W-:Y:S01]  /*00b0*/  ULOP3.LUT UR5, UR8, 0xfffffffe, URZ, 0xc0, !UPT ;  /* 0xfffffffe08057892 */ /* 0x000fe2000f8ec0ff */
[----:B--2---:R-:W-:Y:S01]  /*00c0*/  SHF.R.U32.HI R7, RZ, 0x5, R4 ;  /* 0x00000005ff077819 */ /* 0x004fe20000011604 */
[----:B------:R-:W-:Y:S01]  /*00d0*/  ULOP3.LUT UR73, UR73, 0x1, URZ, 0xc0, !UPT ;  /* 0x0000000149497892 */ /* 0x000fe2000f8ec0ff */
[----:B------:R-:W-:Y:S01]  /*00e0*/  IMAD.U32 R6, RZ, RZ, UR8 ;  /* 0x00000008ff067e24 */ /* 0x000fe2000f8e00ff */
[----:B------:R-:W-:Y:S01]  /*00f0*/  UISETP.EQ.U32.AND UP3, UPT, UR7, 0x1, UPT ;  /* 0x000000010700788c */ /* 0x000fe2000bf62070 */
[C---:B------:R-:W-:Y:S01]  /*0100*/  R2UR UR4, R7.reuse ;  /* 0x00000000070472ca */ /* 0x040fe200000e0000 */
[----:B------:R-:W-:Y:S01]  /*0110*/  UISETP.NE.U32.AND UP6, UPT, UR6, 0x1, UPT ;  /* 0x000000010600788c */ /* 0x000fe2000bfc5070 */
[----:B------:R-:W-:Y:S01]  /*0120*/  ISETP.NE.AND P0, PT, R7, 0x5, PT ;  /* 0x000000050700780c */ /* 0x000fe20003f05270 */
[----:B------:R-:W-:-:S10]  /*0130*/  IMAD.U32 R5, RZ, RZ, UR5 ;  /* 0x00000005ff057e24 */ /* 0x000fd4000f8e00ff */
[----:B------:R-:W-:Y:S02]  /*0140*/  UISETP.NE.AND UP4, UPT, UR4, URZ, UPT ;  /* 0x000000ff0400728c */ /* 0x000fe4000bf85270 */
[----:B-1----:R-:W-:Y:S09]  /*0150*/  @P0 BRA `(.L_x_0) ;  /* 0x0000000000440947 */ /* 0x002ff20003800000 */
[----:B------:R-:W1:Y:S02]  /*0160*/  LDCU.64 UR4, c[0x0][0x348] ;  /* 0x00006900ff0477ac */ /* 0x000e640008000a00 */
[----:B-1----:R-:W-:Y:S02]  /*0170*/  UIADD3 UR12, UP1, UPT, UR4, 0x40, URZ ;  /* 0x00000040040c7890 */ /* 0x002fe4000ff3e0ff */
[----:B------:R-:W-:Y:S02]  /*0180*/  UIADD3 UR10, UP0, UPT, UR4, 0xc0, URZ ;  /* 0x000000c0040a7890 */ /* 0x000fe4000ff1e0ff */
[----:B------:R-:W-:Y:S02]  /*0190*/  UIADD3 UR8, UP2, UPT, UR4, 0x140, URZ ;  /* 0x0000014004087890 */ /* 0x000fe4000ff5e0ff */
[----:B------:R-:W-:Y:S02]  /*01a0*/  UIADD3.X UR13, UPT, UPT, URZ, UR5, URZ, UP1, !UPT ;  /* 0x00000005ff0d7290 */ /* 0x000fe40008ffe4ff */
[----:B------:R-:W-:-:S02]  /*01b0*/  UIADD3 UR6, UP1, UPT, UR4, 0x1c0, URZ ;  /* 0x000001c004067890 */ /* 0x000fc4000ff3e0ff */
[----:B------:R-:W-:Y:S02]  /*01c0*/  UIADD3.X UR11, UPT, UPT, URZ, UR5, URZ, UP0, !UPT ;  /* 0x00000005ff0b7290 */ /* 0x000fe400087fe4ff */
[----:B------:R-:W-:Y:S02]  /*01d0*/  UIADD3 UR4, UP0, UPT, UR4, 0x240, URZ ;  /* 0x0000024004047890 */ /* 0x000fe4000ff1e0ff */
[----:B------:R-:W-:Y:S01]  /*01e0*/  UIADD3.X UR9, UPT, UPT, URZ, UR5, URZ, UP2, !UPT ;  /* 0x00000005ff097290 */ /* 0x000fe200097fe4ff */
[----:B------:R1:W-:Y:S01]  /*01f0*/  UTMACCTL.PF [UR12] ;  /* 0x000000000c0079b9 */ /* 0x0003e20008040000 */
[----:B------:R-:W-:-:S03]  /*0200*/  UIADD3.X UR7, UPT, UPT, URZ, UR5, URZ, UP1, !UPT ;  /* 0x00000005ff077290 */ /* 0x000fc60008ffe4ff */
[----:B------:R1:W-:Y:S01]  /*0210*/  UTMACCTL.PF [UR10] ;  /* 0x000000000a0079b9 */ /* 0x0003e20008040000 */
[----:B------:R-:W-:-:S03]  /*0220*/  UIADD3.X UR5, UPT, UPT, URZ, UR5, URZ, UP0, !UPT ;  /* 0x00000005ff057290 */ /* 0x000fc600087fe4ff */
[----:B------:R1:W-:Y:S02]  /*0230*/  UTMACCTL.PF [UR8] ;  /* 0x00000000080079b9 */ /* 0x0003e40008040000 */
[----:B------:R1:W-:Y:S04]  /*0240*/  UTMACCTL.PF [UR6] ;  /* 0x00000000060079b9 */ /* 0x0003e80008040000 */
[----:B------:R1:W-:Y:S02]  /*0250*/  UTMACCTL.PF [UR4] ;  /* 0x00000000040079b9 */ /* 0x0003e40008040000 */
[----:B-1----:R-:W-:Y:S01]  /*0260*/  NOP ;  /* 0x0000000000007918 */ /* 0x002fe20000000000 */
.L_x_0:
[----:B------:R-:W-:Y:S05]  /*0270*/  BRA.U UP4, `(.L_x_1) ;  /* 0x0000000104487547 */ /* 0x000fea000b800000 */
[----:B------:R-:W-:Y:S01]  /*0280*/  UMOV UR4, 0x400 ;  /* 0x0000040000047882 */ /* 0x000fe20000000000 */
[----:B------:R-:W-:Y:S01]  /*0290*/  UMOV UR6, 0x1 ;  /* 0x0000000100067882 */ /* 0x000fe20000000000 */
[----:B------:R-:W-:Y:S02]  /*02a0*/  ULEA UR4, UR49, UR4, 0x18 ;  /* 0x0000000431047291 */ /* 0x000fe4000f8ec0ff */
[----:B------:R-:W-:-:S04]  /*02b0*/  UIADD3 UR6, UPT, UPT, -UR6, 0x100000, URZ ;  /* 0x0010000006067890 */ /* 0x000fc8000fffe1ff */
[----:B------:R-:W-:Y:S02]  /*02c0*/  USHF.L.U32 UR7, UR6, 0xb, URZ ;  /* 0x0000000b06077899 */ /* 0x000fe400080006ff */
[----:B------:R-:W-:Y:S01]  /*02d0*/  USHF.L.U32 UR6, UR6, 0x1, URZ ;  /* 0x0000000106067899 */ /* 0x000fe200080006ff */
[----:B------:R-:W1:Y:S11]  /*02e0*/  FENCE.VIEW.ASYNC.S ;  /* 0x00000000000073c6 */ /* 0x000e760000000000 */
[----:B-1----:R1:W2:Y:S01]  /*02f0*/  SYNCS.EXCH.64 URZ, [UR4], UR6 ;  /* 0x0000000604ff75b2 */ /* 0x0022a20008000100 */
[----:B------:R1:W3:Y:S01]  /*0300*/  SYNCS.EXCH.64 URZ, [UR4+0x8], UR6 ;  /* 0x0000080604ff75b2 */ /* 0x0002e20008000100 */
[----:B------:R1:W4:Y:S01]  /*0310*/  SYNCS.EXCH.64 URZ, [UR4+0x10], UR6 ;  /* 0x0000100604ff75b2 */ /* 0x0003220008000100 */
[----:B------:R1:W5:Y:S01]  /*0320*/  SYNCS.EXCH.64 URZ, [UR4+0x18], UR6 ;  /* 0x0000180604ff75b2 */ /* 0x0003620008000100 */
[----:B------:R1:W1:Y:S01]  /*0330*/  SYNCS.EXCH.64 URZ, [UR4+0x20], UR6 ;  /* 0x0000200604ff75b2 */ /* 0x0002620008000100 */
[----:B------:R1:W1:Y:S01]  /*0340*/  SYNCS.EXCH.64 URZ, [UR4+0x28], UR6 ;  /* 0x0000280604ff75b2 */ /* 0x0002620008000100 */
[----:B------:R1:W1:Y:S01]  /*0350*/  SYNCS.EXCH.64 URZ, [UR4+0x30], UR6 ;  /* 0x0000300604ff75b2 */ /* 0x0002620008000100 */
[----:B------:R1:W1:Y:S01]  /*0360*/  SYNCS.EXCH.64 URZ, [UR4+0x38], UR6 ;  /* 0x0000380604ff75b2 */ /* 0x0002620008000100 */
[----:B------:R1:W1:Y:S01]  /*0370*/  SYNCS.EXCH.64 URZ, [UR4+0x40], UR6 ;  /* 0x0000400604ff75b2 */ /* 0x0002620008000100 */
[----:B------:R1:W1:Y:S01]  /*0380*/  SYNCS.EXCH.64 URZ, [UR4+0x48], UR6 ;  /* 0x0000480604ff75b2 */ /* 0x0002620008000100 */
[----:B------:R-:W-:Y:S01]  /*0390*/  NOP ;  /* 0x0000000000007918 */ /* 0x000fe20000000000 */
.L_x_1:
[----:B------:R-:W-:Y:S01]  /*03a0*/  NOP ;  /* 0x0000000000007918 */ /* 0x000fe20000000000 */
[----:B------:R-:W-:Y:S05]  /*03b0*/  BRA.U !UP3, `(.L_x_2) ;  /* 0x000000010b087547 */ /* 0x000fea000b800000 */
[----:B-12345:R-:W-:Y:S01]  /*03c0*/  UCGABAR_ARV ;  /* 0x00000000000079c7 */ /* 0x03efe20008000000 */
[----:B------:R-:W-:Y:S05]  /*03d0*/  BRA `(.L_x_3) ;  /* 0x0000000000047947 */ /* 0x000fea0003800000 */
.L_x_2:
[----:B-12345:R-:W-:Y:S01]  /*03e0*/  NOP ;  /* 0x0000000000007918 */ /* 0x03efe20000000000 */
.L_x_3:
[----:B------:R-:W-:Y:S05]  /*03f0*/  BRA.U !UP3, `(.L_x_4) ;  /* 0x000000010b0c7547 */ /* 0x000fea000b800000 */
[----:B------:R-:W-:Y:S01]  /*0400*/  UCGABAR_WAIT ;  /* 0x0000000000007dc7 */ /* 0x000fe20008000000 */
[----:B------:R-:W-:Y:S01]  /*0410*/  CCTL.IVALL ;  /* 0x00000000ff00798f */ /* 0x000fe20002000000 */
[----:B------:R-:W-:Y:S05]  /*0420*/  BRA `(.L_x_5) ;  /* 0x0000000000047947 */ /* 0x000fea0003800000 */
.L_x_4:
[----:B------:R-:W-:Y:S06]  /*0430*/  BAR.SYNC.DEFER_BLOCKING 0x0 ;  /* 0x0000000000007b1d */ /* 0x000fec0000010000 */
.L_x_5:
[----:B------:R-:W-:Y:S01]  /*0440*/  @!UP4 UMOV UR4, 0x400 ;  /* 0x000004000004c882 */ /* 0x000fe20000000000 */
[----:B------:R-:W-:Y:S01]  /*0450*/  UMOV UR5, 0x1 ;  /* 0x0000000100057882 */ /* 0x000fe20000000000 */
[----:B------:R-:W-:Y:S01]  /*0460*/  UMOV UR6, 0x8 ;  /* 0x0000000800067882 */ /* 0x000fe20000000000 */
[----:B------:R-:W-:Y:S02]  /*0470*/  @!UP4 ULEA UR8, UR49, UR4, 0x18 ;  /* 0x000000043108c291 */ /* 0x000fe4000f8ec0ff */
[----:B------:R-:W-:-:S04]  /*0480*/  @!UP4 UIADD3 UR4, UPT, UPT, -UR5, 0x100000, URZ ;  /* 0x001000000504c890 */ /* 0x000fc8000fffe1ff */
[----:B------:R-:W-:Y:S02]  /*0490*/  @!UP4 USHF.L.U32 UR5, UR4, 0xb, URZ ;  /* 0x0000000b0405c899 */ /* 0x000fe400080006ff */
[----:B------:R-:W-:Y:S02]  /*04a0*/  @!UP4 USHF.L.U32 UR4, UR4, 0x1, URZ ;  /* 0x000000010404c899 */ /* 0x000fe400080006ff */
[----:B------:R-:W-:-:S04]  /*04b0*/  @!UP4 UIADD3 UR6, UPT, UPT, -UR6, 0x100000, URZ ;  /* 0x001000000606c890 */ /* 0x000fc8000fffe1ff */
[----:B------:R-:W-:Y:S02]  /*04c0*/  @!UP4 USHF.L.U32 UR7, UR6, 0xb, URZ ;  /* 0x0000000b0607c899 */ /* 0x000fe400080006ff */
[----:B------:R-:W-:Y:S01]  /*04d0*/  @!UP4 USHF.L.U32 UR6, UR6, 0x1, URZ ;  /* 0x000000010606c899 */ /* 0x000fe200080006ff */
[----:B------:R-:W1:Y:S03]  /*04e0*/  FENCE.VIEW.ASYNC.S ;  /* 0x00000000000073c6 */ /* 0x000e660000000000 */
[----:B-1----:R1:W2:Y:S08]  /*04f0*/  @!UP4 SYNCS.EXCH.64 URZ, [UR8+0x50], UR4 ;  /* 0x0000500408ffc5b2 */ /* 0x0022b00008000100 */
[----:B------:R1:W3:Y:S01]  /*0500*/  @!UP4 SYNCS.EXCH.64 URZ, [UR8+0x58], UR6 ;  /* 0x0000580608ffc5b2 */ /* 0x0002e20008000100 */
[----:B------:R-:W-:Y:S01]  /*0510*/  NOP ;  /* 0x0000000000007918 */ /* 0x000fe20000000000 */
[----:B------:R-:W-:Y:S05]  /*0520*/  BRA.U !UP3, `(.L_x_6) ;  /* 0x000000010b087547 */ /* 0x000fea000b800000 */
[----:B--23--:R-:W-:Y:S01]  /*0530*/  UCGABAR_ARV ;  /* 0x00000000000079c7 */ /* 0x00cfe20008000000 */
[----:B------:R-:W-:Y:S05]  /*0540*/  BRA `(.L_x_7) ;  /* 0x0000000000047947 */ /* 0x000fea0003800000 */
.L_x_6:
[----:B--23--:R-:W-:Y:S01]  /*0550*/  NOP ;  /* 0x0000000000007918 */ /* 0x00cfe20000000000 */
.L_x_7:
[----:B------:R-:W-:Y:S05]  /*0560*/  BRA.U !UP3, `(.L_x_8) ;  /* 0x000000010b0c7547 */ /* 0x000fea000b800000 */
[----:B------:R-:W-:Y:S01]  /*0570*/  UCGABAR_WAIT ;  /* 0x0000000000007dc7 */ /* 0x000fe20008000000 */
[----:B------:R-:W-:Y:S01]  /*0580*/  CCTL.IVALL ;  /* 0x00000000ff00798f */ /* 0x000fe20002000000 */
[----:B------:R-:W-:Y:S05]  /*0590*/  BRA `(.L_x_9) ;  /* 0x0000000000047947 */ /* 0x000fea0003800000 */
.L_x_8:
[----:B------:R-:W-:Y:S06]  /*05a0*/  BAR.SYNC.DEFER_BLOCKING 0x0 ;  /* 0x0000000000007b1d */ /* 0x000fec0000010000 */
.L_x_9:
[----:B------:R-:W-:Y:S05]  /*05b0*/  @P0 BRA `(.L_x_10) ;  /* 0x0000000000280947 */ /* 0x000fea0003800000 */
[----:B-1----:R-:W-:Y:S01]  /*05c0*/  UMOV UR6, 0x400 ;  /* 0x0000040000067882 */ /* 0x002fe20000000000 */
[----:B------:R-:W-:Y:S01]  /*05d0*/  UMOV UR4, 0x20 ;  /* 0x0000002000047882 */ /* 0x000fe20000000000 */
[----:B------:R-:W-:Y:S02]  /*05e0*/  ULEA UR6, UR49, UR6, 0x18 ;  /* 0x0000000631067291 */ /* 0x000fe4000f8ec0ff */
[----:B------:R-:W-:-:S04]  /*05f0*/  UIADD3 UR4, UPT, UPT, -UR4, 0x100000, URZ ;  /* 0x0010000004047890 */ /* 0x000fc8000fffe1ff */
[----:B------:R-:W-:Y:S02]  /*0600*/  USHF.L.U32 UR5, UR4, 0xb, URZ ;  /* 0x0000000b04057899 */ /* 0x000fe400080006ff */
[----:B------:R-:W-:Y:S01]  /*0610*/  USHF.L.U32 UR4, UR4, 0x1, URZ ;  /* 0x0000000104047899 */ /* 0x000fe200080006ff */
[----:B------:R-:W-:Y:S01]  /*0620*/  ELECT P1, URZ, PT ;  /* 0x0000000000ff782f */ /* 0x000fe20003820000 */
[----:B------:R-:W1:Y:S10]  /*0630*/  FENCE.VIEW.ASYNC.S ;  /* 0x00000000000073c6 */ /* 0x000e740000000000 */
[----:B-1----:R2:W3:Y:S02]  /*0640*/  SYNCS.EXCH.64 URZ, [UR6+0x60], UR4 ;  /* 0x0000600406ff75b2 */ /* 0x0024e40008000100 */
[----:B--2---:R-:W-:Y:S01]  /*0650*/  NOP ;  /* 0x0000000000007918 */ /* 0x004fe20000000000 */
.L_x_10:
[----:B------:R-:W-:Y:S01]  /*0660*/  NOP ;  /* 0x0000000000007918 */ /* 0x000fe20000000000 */
[----:B------:R-:W-:Y:S05]  /*0670*/  BRA.U !UP3, `(.L_x_11) ;  /* 0x000000010b087547 */ /* 0x000fea000b800000 */
[----:B---3--:R-:W-:Y:S01]  /*0680*/  UCGABAR_ARV ;  /* 0x00000000000079c7 */ /* 0x008fe20008000000 */
[----:B------:R-:W-:Y:S05]  /*0690*/  BRA `(.L_x_12) ;  /* 0x0000000000047947 */ /* 0x000fea0003800000 */
.L_x_11:
[----:B---3--:R-:W-:Y:S01]  /*06a0*/  NOP ;  /* 0x0000000000007918 */ /* 0x008fe20000000000 */
.L_x_12:
[----:B------:R-:W-:Y:S01]  /*06b0*/  USHF.L.U32 UR76, UR73, 0x7, URZ ;  /* 0x00000007494c7899 */ /* 0x000fe200080006ff */
[----:B------:R-:W-:Y:S05]  /*06c0*/  BRA.U !UP3, `(.L_x_13) ;  /* 0x000000010b0c7547 */ /* 0x000fea000b800000 */
[----:B------:R-:W-:Y:S01]  /*06d0*/  UCGABAR_WAIT ;  /* 0x0000000000007dc7 */ /* 0x000fe20008000000 */
[----:B------:R-:W-:Y:S01]  /*06e0*/  CCTL.IVALL ;  /* 0x00000000ff00798f */ /* 0x000fe20002000000 */
[----:B------:R-:W-:Y:S05]  /*06f0*/  BRA `(.L_x_14) ;  /* 0x0000000000047947 */ /* 0x000fea0003800000 */
.L_x_13:
[----:B------:R-:W-:Y:S06]  /*0700*/  BAR.SYNC.DEFER_BLOCKING 0x0 ;  /* 0x0000000000007b1d */ /* 0x000fec0000010000 */
.L_x_14:
[----:B-1----:R-:W-:Y:S01]  /*0710*/  R2UR UR4, R5 ;  /* 0x00000000050472ca */ /* 0x002fe200000e0000 */
[----:B------:R-:W1:-:S12]  /*0720*/  LDCU.U8 UR77, c[0x0][0x669] ;  /* 0x0000cd20ff4d77ac */ /* 0x000e580008000000 */
[----:B------:R-:W-:Y:S01]  /*0730*/  UIADD3 UR71, UPT, UPT, -UR4, UR49, URZ ;  /* 0x0000003104477290 */ /* 0x000fe2000fffe1ff */
[----:B------:R-:W-:Y:S05]  /*0740*/  @P0 BRA `(.L_x_15) ;  /* 0x0000000c00000947 */ /* 0x000fea0003800000 */
[----:B------:R-:W2:Y:S01]  /*0750*/  S2UR UR21, SR_CTAID.Z ;  /* 0x00000000001579c3 */ /* 0x000ea20000002700 */
[----:B------:R-:W-:Y:S01]  /*0760*/  UMOV UR13, 0x1 ;  /* 0x00000001000d7882 */ /* 0x000fe20000000000 */
[----:B------:R-:W-:Y:S01]  /*0770*/  UMOV UR6, URZ ;  /* 0x000000ff00067c82 */ /* 0x000fe20008000000 */
[----:B--2---:R-:W-:-:S09]  /*0780*/  UISETP.GT.U32.AND UP0, UPT, UR21, 0xff, UPT ;  /* 0x000000ff1500788c */ /* 0x004fd2000bf04070 */
[----:B------:R-:W-:Y:S05]  /*0790*/  BRA.U UP0, `(.L_x_16) ;  /* 0x0000000900787547 */ /* 0x000fea000b800000 */
[----:B------:R-:W2:Y:S01]  /*07a0*/  LDCU.64 UR6, c[0x0][0x648] ;  /* 0x0000c900ff0677ac */ /* 0x000ea20008000a00 */
[----:B------:R-:W3:Y:S01]  /*07b0*/  S2UR UR13, SR_CgaCtaId ;  /* 0x00000000000d79c3 */ /* 0x000ee20000008800 */
[----:B------:R-:W4:Y:S01]  /*07c0*/  LDCU.U8 UR9, c[0x0][0x650] ;  /* 0x0000ca00ff0977ac */ /* 0x000f220008000000 */
[----:B------:R-:W5:Y:S01]  /*07d0*/  LDCU.U8 UR8, c[0x0][0x651] ;  /* 0x0000ca20ff0877ac */ /* 0x000f620008000000 */
[----:B------:R-:W1:Y:S01]  /*07e0*/  LDCU.U8 UR12, c[0x0][0x65c] ;  /* 0x0000cb80ff0c77ac */ /* 0x000e620008000000 */
[----:B------:R-:W1:Y:S01]  /*07f0*/  LDCU.64 UR10, c[0x0][0x660] ;  /* 0x0000cc00ff0a77ac */ /* 0x000e620008000a00 */
[----:B--2---:R-:W-:Y:S01]  /*0800*/  UIMAD.WIDE.U32 UR4, UR21, UR7, URZ ;  /* 0x00000007150472a5 */ /* 0x004fe2000f8e00ff */
[----:B------:R-:W2:Y:S03]  /*0810*/  LDCU UR7, c[0x0][0x658] ;  /* 0x0000cb00ff0777ac */ /* 0x000ea60008000800 */
[----:B------:R-:W-:Y:S01]  /*0820*/  UIADD3 UR4, UPT, UPT, UR21, -UR5, URZ ;  /* 0x8000000515047290 */ /* 0x000fe2000fffe0ff */
[----:B------:R-:W1:Y:S03]  /*0830*/  LDCU.U8 UR14, c[0x0][0x668] ;  /* 0x0000cd00ff0e77ac */ /* 0x000e660008000000 */
[----:B----4-:R-:W-:Y:S01]  /*0840*/  USHF.R.U32.HI UR4, URZ, UR9, UR4 ;  /* 0x00000009ff047299 */ /* 0x010fe20008011604 */
[----:B------:R-:W4:Y:S03]  /*0850*/  LDCU.64 UR38, c[0x0][0x348] ;  /* 0x00006900ff2677ac */ /* 0x000f260008000a00 */
[----:B------:R-:W-:-:S04]  /*0860*/  UIADD3 UR4, UPT, UPT, UR5, UR4, URZ ;  /* 0x0000000405047290 */ /* 0x000fc8000fffe0ff */
[----:B-----5:R-:W-:Y:S01]  /*0870*/  USHF.R.U32.HI UR4, URZ, UR8, UR4 ;  /* 0x00000008ff047299 */ /* 0x020fe20008011604 */
[----:B------:R-:W5:Y:S03]  /*0880*/  LDCU.U8 UR8, c[0x0][0x65d] ;  /* 0x0000cba0ff0877ac */ /* 0x000f660008000000 */
[----:B------:R-:W-:-:S04]  /*0890*/  UIADD3 UR4, UPT, UPT, -UR4, URZ, URZ ;  /* 0x000000ff04047290 */ /* 0x000fc8000fffe1ff */
[----:B------:R-:W-:-:S04]  /*08a0*/  UIMAD UR9, UR4, UR6, UR21 ;  /* 0x00000006040972a4 */ /* 0x000fc8000f8e0215 */
[----:B--2---:R-:W-:Y:S01]  /*08b0*/  UIMAD.WIDE.U32 UR4, UR9, UR7, URZ ;  /* 0x00000007090472a5 */ /* 0x004fe2000f8e00ff */
[----:B------:R-:W2:Y:S01]  /*08c0*/  LDCU UR7, c[0x0][0x374] ;  /* 0x00006e80ff0777ac */ /* 0x000ea20008000800 */
[----:B------:R-:W2:Y:S05]  /*08d0*/  LDCU UR6, c[0x0][0x370] ;  /* 0x00006e00ff0677ac */ /* 0x000eaa0008000800 */
[----:B------:R-:W-:Y:S02]  /*08e0*/  UMOV UR4, UR5 ;  /* 0x0000000500047c82 */ /* 0x000fe40008000000 */
[----:B------:R-:W-:-:S04]  /*08f0*/  UIADD3 UR5, UPT, UPT, UR9, -UR4, URZ ;  /* 0x8000000409057290 */ /* 0x000fc8000fffe0ff */
[----:B-1----:R-:W-:-:S04]  /*0900*/  USHF.R.U32.HI UR5, URZ, UR12, UR5 ;  /* 0x0000000cff057299 */ /* 0x002fc80008011605 */
[----:B------:R-:W-:-:S04]  /*0910*/  UIADD3 UR4, UPT, UPT, UR4, UR5, URZ ;  /* 0x0000000504047290 */ /* 0x000fc8000fffe0ff */
[----:B-----5:R-:W-:-:S04]  /*0920*/  USHF.R.U32.HI UR8, URZ, UR8, UR4 ;  /* 0x00000008ff087299 */ /* 0x020fc80008011604 */
[----:B------:R-:W-:Y:S01]  /*0930*/  UIMAD.WIDE.U32 UR4, UR8, UR11, URZ ;  /* 0x0000000b080472a5 */ /* 0x000fe2000f8e00ff */
[----:B------:R-:W1:Y:S06]  /*0940*/  LDCU UR11, c[0x0][0x654] ;  /* 0x0000ca80ff0b77ac */ /* 0x000e6c0008000800 */
[----:B------:R-:W-:Y:S02]  /*0950*/  UMOV UR4, UR5 ;  /* 0x0000000500047c82 */ /* 0x000fe40008000000 */
[----:B------:R-:W-:Y:S02]  /*0960*/  UIADD3 UR12, UPT, UPT, UR8, -UR4, URZ ;  /* 0x80000004080c7290 */ /* 0x000fe4000fffe0ff */
[----:B------:R-:W5:Y:S02]  /*0970*/  LDCU UR5, c[0x0][0x378] ;  /* 0x00006f00ff0577ac */ /* 0x000f640008000800 */
[----:B------:R-:W-:-:S04]  /*0980*/  USHF.R.U32.HI UR12, URZ, UR14, UR12 ;  /* 0x0000000eff0c7299 */ /* 0x000fc8000801160c */
[----:B------:R-:W-:Y:S02]  /*0990*/  UIADD3 UR12, UPT, UPT, UR4, UR12, URZ ;  /* 0x0000000c040c7290 */ /* 0x000fe4000fffe0ff */
[----:B--2---:R-:W-:Y:S02]  /*09a0*/  UIMAD UR4, UR7, UR6, URZ ;  /* 0x00000006070472a4 */ /* 0x004fe4000f8e02ff */
[----:B------:R-:W-:Y:S01]  /*09b0*/  USHF.R.U32.HI UR12, URZ, UR77, UR12 ;  /* 0x0000004dff0c7299 */ /* 0x000fe2000801160c */
[----:B------:R-:W-:Y:S01]  /*09c0*/  UMOV UR7, 0x400 ;  /* 0x0000040000077882 */ /* 0x000fe20000000000 */
[----:B------:R-:W-:Y:S02]  /*09d0*/  UMOV UR6, URZ ;  /* 0x000000ff00067c82 */ /* 0x000fe40008000000 */
[----:B------:R-:W-:Y:S02]  /*09e0*/  UIADD3 UR12, UPT, UPT, -UR12, URZ, URZ ;  /* 0x000000ff0c0c7290 */ /* 0x000fe4000fffe1ff */
[----:B-----5:R-:W-:-:S02]  /*09f0*/  UIMAD UR4, UR4, UR5, URZ ;  /* 0x00000005040472a4 */ /* 0x020fc4000f8e02ff */
[----:B------:R-:W-:Y:S02]  /*0a00*/  UIMAD UR12, UR12, UR10, UR8 ;  /* 0x0000000a0c0c72a4 */ /* 0x000fe4000f8e0208 */
[----:B------:R-:W-:Y:S02]  /*0a10*/  ULEA.HI UR4, UR4, UR4, URZ, 0x1 ;  /* 0x0000000404047291 */ /* 0x000fe4000f8f08ff */
[----:B------:R-:W-:Y:S02]  /*0a20*/  UIADD3 UR8, UPT, UPT, -UR8, URZ, URZ ;  /* 0x000000ff08087290 */ /* 0x000fe4000fffe1ff */
[----:B---3--:R-:W-:Y:S02]  /*0a30*/  ULEA UR7, UR13, UR7, 0x18 ;  /* 0x000000070d077291 */ /* 0x008fe4000f8ec0ff */
[----:B------:R-:W-:Y:S02]  /*0a40*/  USHF.R.S32.HI UR40, URZ, 0x1, UR4 ;  /* 0x00000001ff287899 */ /* 0x000fe40008011404 */
[----:B-1----:R-:W-:Y:S01]  /*0a50*/  UIMAD UR8, UR8, UR11, UR9 ;  /* 0x0000000b080872a4 */ /* 0x002fe2000f8e0209 */
[----:B----4-:R-:W-:-:S11]  /*0a60*/  UMOV UR13, 0x1 ;  /* 0x00000001000d7882 */ /* 0x010fd60000000000 */
.L_x_21:
[----:B------:R-:W-:Y:S02]  /*0a70*/  USHF.L.U32 UR4, UR13, 0x1f, URZ ;  /* 0x0000001f0d047899 */ /* 0x000fe400080006ff */
[----:B------:R-:W-:Y:S02]  /*0a80*/  ULEA UR5, UR6, UR7, 0x3 ;  /* 0x0000000706057291 */ /* 0x000fe4000f8e18ff */
[----:B------:R-:W-:Y:S02]  /*0a90*/  UIADD3 UR34, UP2, UPT, UR38, 0xc0, URZ ;  /* 0x000000c026227890 */ /* 0x000fe4000ff5e0ff */
[----:B------:R-:W-:Y:S01]  /*0aa0*/  MOV R0, UR4 ;  /* 0x0000000400007c02 */ /* 0x000fe20008000f00 */
[----:B------:R-:W-:Y:S02]  /*0ab0*/  UIADD3 UR4, UPT, UPT, UR8, UR8, URZ ;  /* 0x0000000808047290 */ /* 0x000fe4000fffe0ff */
[----:B------:R-:W-:Y:S02]  /*0ac0*/  UIADD3 UR36, UP3, UPT, UR38, 0x40, URZ ;  /* 0x0000004026247890 */ /* 0x000fe4000ff7e0ff */
[----:B------:R1:W2:Y:S01]  /*0ad0*/  SYNCS.PHASECHK.TRANS64.TRYWAIT P1, [UR5+0x28], R0 ;  /* 0x00002800ff0075a7 */ /* 0x0002a20008021105 */
[----:B------:R-:W-:-:S02]  /*0ae0*/  ULOP3.LUT UR5, UR4, UR73, URZ, 0xfc, !UPT ;  /* 0x0000004904057292 */ /* 0x000fc4000f8efcff */
[----:B------:R-:W-:Y:S02]  /*0af0*/  UIADD3 UR32, UP1, UPT, UR38, 0x140, URZ ;  /* 0x0000014026207890 */ /* 0x000fe4000ff3e0ff */
[----:B------:R-:W-:Y:S02]  /*0b00*/  ULEA.HI UR8, UR4, UR5, URZ, 0x1 ;  /* 0x0000000504087291 */ /* 0x000fe4000f8f08ff */
[----:B------:R-:W-:Y:S02]  /*0b10*/  UIADD3 UR22, UP0, UPT, UR38, 0x1c0, URZ ;  /* 0x000001c026167890 */ /* 0x000fe4000ff1e0ff */
[----:B------:R-:W-:Y:S02]  /*0b20*/  ULOP3.LUT UR4, UR8, 0xfffffffe, URZ, 0xc0, !UPT ;  /* 0xfffffffe08047892 */ /* 0x000fe4000f8ec0ff */
[----:B------:R-:W-:Y:S02]  /*0b30*/  USHF.R.S32.HI UR8, URZ, 0x1, UR8 ;  /* 0x00000001ff087899 */ /* 0x000fe40008011408 */
[----:B------:R-:W-:-:S02]  /*0b40*/  UISETP.NE.AND UP4, UPT, UR5, UR4, UPT ;  /* 0x000000040500728c */ /* 0x000fc4000bf85270 */
[----:B------:R-:W-:Y:S02]  /*0b50*/  UIADD3 UR27, UPT, UPT, UR8, -0x1, URZ ;  /* 0xffffffff081b7890 */ /* 0x000fe4000fffe0ff */
[----:B------:R-:W-:Y:S02]  /*0b60*/  UISETP.LT.AND UP4, UPT, UR5, URZ, UP4 ;  /* 0x000000ff0500728c */ /* 0x000fe4000a781270 */
[----:B------:R-:W-:Y:S02]  /*0b70*/  ULEA UR31, UR12, UR76, 0x8 ;  /* 0x0000004c0c1f7291 */ /* 0x000fe4000f8e40ff */
[----:B------:R-:W-:Y:S02]  /*0b80*/  UIADD3.X UR35, UPT, UPT, URZ, UR39, URZ, UP2, !UPT ;  /* 0x00000027ff237290 */ /* 0x000fe400097fe4ff */
[----:B------:R-:W-:Y:S02]  /*0b90*/  UIADD3 UR12, UPT, UPT, UR71, UR12, UR12 ;  /* 0x0000000c470c7290 */ /* 0x000fe4000fffe00c */
[----:B------:R-:W-:-:S02]  /*0ba0*/  UIADD3.X UR37, UPT, UPT, URZ, UR39, URZ, UP3, !UPT ;  /* 0x00000027ff257290 */ /* 0x000fc40009ffe4ff */
[----:B------:R-:W-:Y:S02]  /*0bb0*/  UIADD3.X UR33, UPT, UPT, URZ, UR39, URZ, UP1, !UPT ;  /* 0x00000027ff217290 */ /* 0x000fe40008ffe4ff */
[----:B------:R-:W-:Y:S02]  /*0bc0*/  @!UP4 UIADD3 UR27, UPT, UPT, UR8, URZ, URZ ;  /* 0x000000ff081bc290 */ /* 0x000fe4000fffe0ff */
[----:B------:R-:W-:Y:S02]  /*0bd0*/  UIADD3.X UR23, UPT, UPT, URZ, UR39, URZ, UP0, !UPT ;  /* 0x00000027ff177290 */ /* 0x000fe400087fe4ff */
[----:B------:R-:W-:Y:S02]  /*0be0*/  UIADD3 UR20, UPT, UPT, UR27, UR27, URZ ;  /* 0x0000001b1b147290 */ /* 0x000fe4000fffe0ff */
[----:B------:R-:W-:Y:S02]  /*0bf0*/  ULEA UR27, UR27, UR76, 0x8 ;  /* 0x0000004c1b1b7291 */ /* 0x000fe4000f8e40ff */
[----:B------:R-:W-:-:S02]  /*0c00*/  ULOP3.LUT UR20, UR20, UR73, URZ, 0xfc, !UPT ;  /* 0x0000004914147292 */ /* 0x000fc4000f8efcff */
[----:B------:R-:W-:Y:S01]  /*0c10*/  UISETP.NE.AND UP2, UPT, UR73, URZ, UPT ;  /* 0x000000ff4900728c */ /* 0x000fe2000bf45270 */
[----:B------:R-:W-:Y:S01]  /*0c20*/  UMOV UR5, URZ ;  /* 0x000000ff00057c82 */ /* 0x000fe20008000000 */
[----:B------:R-:W-:Y:S01]  /*0c30*/  UMOV UR18, URZ ;  /* 0x000000ff00127c82 */ /* 0x000fe20008000000 */
[----:B-1----:R-:W-:-:S08]  /*0c40*/  UMOV UR10, URZ ;  /* 0x000000ff000a7c82 */ /* 0x002fd00008000000 */
.L_x_20:
[----:B------:R-:W-:Y:S01]  /*0c50*/  ULEA UR4, UR6, UR7, 0x3 ;  /* 0x0000000706047291 */ /* 0x000fe2000f8e18ff */
[----:B-123--:R-:W-:Y:S11]  /*0c60*/  @P1 BRA `(.L_x_17) ;  /* 0x0000000000101947 */ /* 0x00eff60003800000 */
[----:B------:R-:W-:-:S06]  /*0c70*/  USHF.L.U32 UR8, UR13, 0x1f, URZ ;  /* 0x0000001f0d087899 */ /* 0x000fcc00080006ff */
[----:B------:R-:W-:-:S04]  /*0c80*/  MOV R0, UR8 ;  /* 0x0000000800007c02 */ /* 0x000fc80008000f00 */
[----:B------:R-:W1:Y:S02]  /*0c90*/  SYNCS.PHASECHK.TRANS64.TRYWAIT P0, [UR4+0x28], R0 ;  /* 0x00002800ff0075a7 */ /* 0x000e640008001104 */
[----:B-1----:R-:W-:Y:S05]  /*0ca0*/  @!P0 BRA `(.L_x_18) ;  /* 0x0000002800dc8947 */ /* 0x002fea0003800000 */
.L_x_17:
[----:B------:R-:W-:Y:S05]  /*0cb0*/  BRA.U UP2, `(.L_x_19) ;  /* 0x00000001020c7547 */ /* 0x000fea000b800000 */
[----:B------:R-:W-:-:S13]  /*0cc0*/  ELECT P0, URZ, PT ;  /* 0x0000000000ff782f */ /* 0x000fda0003800000 */
[----:B-1----:R-:W-:-:S04]  /*0cd0*/  @P0 MOV R0, 0x13000 ;  /* 0x0001300000000802 */ /* 0x002fc80000000f00 */
[----:B------:R2:W-:Y:S03]  /*0ce0*/  @P0 SYNCS.ARRIVE.TRANS64 RZ, [UR4], R0 ;  /* 0x00000000ffff09a7 */ /* 0x0005e60008000004 */
.L_x_19:
[----:B------:R-:W-:Y:S01]  /*0cf0*/  USHF.L.U32 UR8, UR6, 0xf, URZ ;  /* 0x0000000f06087899 */ /* 0x000fe200080006ff */
[----:B------:R-:W-:Y:S01]  /*0d00*/  PLOP3.LUT P1, PT, PT, PT, PT, 0x80, 0x8 ;  /* 0x000000000008781c */ /* 0x000fe20003f2f070 */
[----:B------:R-:W-:Y:S02]  /*0d10*/  ULEA UR16, UR6, UR7, 0xb ;  /* 0x0000000706107291 */ /* 0x000fe4000f8e58ff */
[----:B------:R-:W-:Y:S02]  /*0d20*/  ULEA UR9, UR6, UR71, 0x1 ;  /* 0x0000004706097291 */ /* 0x000fe4000f8e08ff */
[----:B------:R-:W-:Y:S02]  /*0d30*/  UIADD3 UR6, UPT, UPT, UR6, 0x1, URZ ;  /* 0x0000000106067890 */ /* 0x000fe4000fffe0ff */
[----:B------:R-:W-:Y:S02]  /*0d40*/  UISETP.GT.U32.AND UP0, UPT, UR5, 0xe, UPT ;  /* 0x0000000e0500788c */ /* 0x000fe4000bf04070 */
[----:B------:R-:W-:-:S02]  /*0d50*/  UISETP.NE.AND UP1, UPT, UR6, 0x5, UPT ;  /* 0x000000050600788c */ /* 0x000fc4000bf25270 */
[----:B------:R-:W-:Y:S02]  /*0d60*/  ULOP3.LUT UR25, UR4, 0xfefffff8, URZ, 0xc0, !UPT ;  /* 0xfefffff804197892 */ /* 0x000fe4000f8ec0ff */
[----:B------:R-:W-:Y:S01]  /*0d70*/  USHF.R.S32.HI UR4, URZ, 0x1, UR8 ;  /* 0x00000001ff047899 */ /* 0x000fe20008011408 */
[----:B------:R-:W-:Y:S01]  /*0d80*/  PLOP3.LUT P0, PT, PT, PT, UP0, 0x80, 0x8 ;  /* 0x000000000008781c */ /* 0x000fe20003f0f008 */
[----:B------:R-:W-:Y:S02]  /*0d90*/  USEL UR8, URZ, 0x1, UP1 ;  /* 0x00000001ff087887 */ /* 0x000fe40008800000 */
[----:B------:R-:W-:Y:S02]  /*0da0*/  ULEA UR9, UR9, UR7, 0xb ;  /* 0x0000000709097291 */ /* 0x000fe4000f8e58ff */
[----:B------:R-:W-:Y:S02]  /*0db0*/  ULOP3.LUT UR13, UR13, UR8, URZ, 0x3c, !UPT ;  /* 0x000000080d0d7292 */ /* 0x000fe4000f8e3cff */
[----:B------:R-:W-:-:S02]  /*0dc0*/  USHF.L.U32 UR26, UR5, 0x8, URZ ;  /* 0x00000008051a7899 */ /* 0x000fc400080006ff */
[----:B------:R-:W-:Y:S02]  /*0dd0*/  USEL UR6, UR6, URZ, UP1 ;  /* 0x000000ff06067287 */ /* 0x000fe40008800000 */
[----:B------:R-:W-:Y:S02]  /*0de0*/  UIADD3 UR24, UPT, UPT, UR7, 0x9400, UR4 ;  /* 0x0000940007187890 */ /* 0x000fe4000fffe004 */
[----:B------:R-:W-:Y:S02]  /*0df0*/  UIADD3 UR28, UPT, UPT, UR7, 0x1d400, UR4 ;  /* 0x0001d400071c7890 */ /* 0x000fe4000fffe004 */
[----:B------:R-:W-:Y:S02]  /*0e00*/  USHF.L.U32 UR19, UR5, 0x2, URZ ;  /* 0x0000000205137899 */ /* 0x000fe400080006ff */
[----:B------:R-:W-:Y:S02]  /*0e10*/  UIADD3 UR16, UPT, UPT, UR16, 0x31400, URZ ;  /* 0x0003140010107890 */ /* 0x000fe4000fffe0ff */
[----:B------:R-:W-:Y:S01]  /*0e20*/  UIADD3 UR8, UPT, UPT, UR9, 0x33c00, URZ ;  /* 0x00033c0009087890 */ /* 0x000fe2000fffe0ff */
[----:B------:R3:W-:Y:S01]  /*0e30*/  UTMALDG.2D.2CTA [UR24], [UR36], desc[URZ] ;  /* 0x0000ff18240075b4 */ /* 0x0007e20008209000 */
[----:B------:R-:W-:-:S02]  /*0e40*/  @!UP0 USHF.L.U32 UR4, UR13, 0x1f, URZ ;  /* 0x0000001f0d048899 */ /* 0x000fc400080006ff */
[----:B------:R-:W-:Y:S01]  /*0e50*/  @!UP0 ULEA UR14, UR6, UR7, 0x3 ;  /* 0x00000007060e8291 */ /* 0x000fe2000f8e18ff */
[----:B------:R-:W-:Y:S01]  /*0e60*/  UMOV UR29, UR25 ;  /* 0x00000019001d7c82 */ /* 0x000fe20008000000 */
[----:B------:R-:W-:Y:S01]  /*0e70*/  UMOV UR30, UR26 ;  /* 0x0000001a001e7c82 */ /* 0x000fe20008000000 */
[----:B------:R-:W-:Y:S01]  /*0e80*/  UMOV UR17, UR25 ;  /* 0x0000001900117c82 */ /* 0x000fe20008000000 */
[----:B-12---:R-:W-:Y:S01]  /*0e90*/  IMAD.U32 R0, RZ, RZ, UR4 ;  /* 0x00000004ff007e24 */ /* 0x006fe2000f8e00ff */
[----:B------:R-:W-:Y:S01]  /*0ea0*/  UMOV UR15, 0x30000 ;  /* 0x00030000000f7882 */ /* 0x000fe20000000000 */
[----:B------:R-:W-:Y:S01]  /*0eb0*/  UMOV UR9, UR25 ;  /* 0x0000001900097c82 */ /* 0x000fe20008000000 */
[----:B------:R-:W-:Y:S01]  /*0ec0*/  UMOV UR11, UR19 ;  /* 0x00000013000b7c82 */ /* 0x000fe20008000000 */
[----:B------:R3:W-:Y:S01]  /*0ed0*/  UTMALDG.2D.2CTA [UR28], [UR34], desc[URZ] ;  /* 0x0000ff1c220075b4 */ /* 0x0007e20008209000 */
[----:B------:R-:W-:-:S04]  /*0ee0*/  UIADD3 UR4, UPT, UPT, UR5, 0x1, URZ ;  /* 0x0000000105047890 */ /* 0x000fc8000fffe0ff */
[----:B------:R-:W-:Y:S01]  /*0ef0*/  UISETP.NE.AND UP0, UPT, UR4, 0x10, UPT ;  /* 0x000000100400788c */ /* 0x000fe2000bf05270 */
[----:B------:R3:W-:Y:S02]  /*0f00*/  UTMALDG.3D.2CTA [UR16], [UR32], desc[URZ] ;  /* 0x0000ff10200075b4 */ /* 0x0007e40008211000 */
[----:B------:R-:W-:Y:S01]  /*0f10*/  UMOV UR5, UR4 ;  /* 0x0000000400057c82 */ /* 0x000fe20008000000 */
[----:B------:R3:W-:Y:S01]  /*0f20*/  UTMALDG.3D.MULTICAST.2CTA [UR8], [UR22], UR15, desc[URZ] ;  /* 0x0000ff08160073b4 */ /* 0x0007e2000821180f */
[----:B------:R3:W1:Y:S04]  /*0f30*/  @!P0 SYNCS.PHASECHK.TRANS64.TRYWAIT P1, [UR14+0x28], R0 ;  /* 0x00002800ff0085a7 */ /* 0x000668000802110e */
[----:B------:R-:W-:Y:S05]  /*0f40*/  BRA.U UP0, `(.L_x_20) ;  /* 0xfffffffd00407547 */ /* 0x000fea000b83ffff */
[----:B---3--:R-:W2:Y:S01]  /*0f50*/  LDCU.64 UR8, c[0x0][0x648] ;  /* 0x0000c900ff0877ac */ /* 0x008ea20008000a00 */
[----:B------:R-:W3:Y:S01]  /*0f60*/  LDCU.U8 UR11, c[0x0][0x650] ;  /* 0x0000ca00ff0b77ac */ /* 0x000ee20008000000 */
[----:B------:R-:W-:Y:S01]  /*0f70*/  UIADD3 UR21, UPT, UPT, UR40, UR21, URZ ;  /* 0x0000001528157290 */ /* 0x000fe2000fffe0ff */
[----:B------:R-:W4:Y:S01]  /*0f80*/  LDCU.U8 UR10, c[0x0][0x651] ;  /* 0x0000ca20ff0a77ac */ /* 0x000f220008000000 */
[----:B------:R-:W5:Y:S02]  /*0f90*/  LDCU.U8 UR12, c[0x0][0x65c] ;  /* 0x0000cb80ff0c77ac */ /* 0x000f640008000000 */
[----:B--2---:R-:W-:Y:S01]  /*0fa0*/  UIMAD.WIDE.U32 UR4, UR21, UR9, URZ ;  /* 0x00000009150472a5 */ /* 0x004fe2000f8e00ff */
[----:B------:R-:W2:Y:S03]  /*0fb0*/  LDCU UR9, c[0x0][0x658] ;  /* 0x0000cb00ff0977ac */ /* 0x000ea60008000800 */
[----:B------:R-:W-:Y:S01]  /*0fc0*/  UIADD3 UR4, UPT, UPT, UR21, -UR5, URZ ;  /* 0x8000000515047290 */ /* 0x000fe2000fffe0ff */
[----:B------:R-:W1:Y:S03]  /*0fd0*/  LDCU.64 UR14, c[0x0][0x660] ;  /* 0x0000cc00ff0e77ac */ /* 0x000e660008000a00 */
[----:B---3--:R-:W-:Y:S01]  /*0fe0*/  USHF.R.U32.HI UR4, URZ, UR11, UR4 ;  /* 0x0000000bff047299 */ /* 0x008fe20008011604 */
[----:B------:R-:W3:Y:S03]  /*0ff0*/  LDCU.U8 UR11, c[0x0][0x65d] ;  /* 0x0000cba0ff0b77ac */ /* 0x000ee60008000000 */
[----:B------:R-:W-:-:S02]  /*1000*/  UIADD3 UR4, UPT, UPT, UR5, UR4, URZ ;  /* 0x0000000405047290 */ /* 0x000fc4000fffe0ff */
[----:B------:R-:W-:Y:S02]  /*1010*/  UISETP.GE.AND UP0, UPT, UR21, 0x100, UPT ;  /* 0x000001001500788c */ /* 0x000fe4000bf06270 */
[----:B----4-:R-:W-:-:S04]  /*1020*/  USHF.R.U32.HI UR4, URZ, UR10, UR4 ;  /* 0x0000000aff047299 */ /* 0x010fc80008011604 */
[----:B------:R-:W-:-:S04]  /*1030*/  UIADD3 UR4, UPT, UPT, -UR4, URZ, URZ ;  /* 0x000000ff04047290 */ /* 0x000fc8000fffe1ff */
[----:B------:R-:W-:-:S04]  /*1040*/  UIMAD UR10, UR8, UR4, UR21 ;  /* 0x00000004080a72a4 */ /* 0x000fc8000f8e0215 */
[----:B--2---:R-:W-:-:S07]  /*1050*/  UIMAD.WIDE.U32 UR4, UR10, UR9, URZ ;  /* 0x000000090a0472a5 */ /* 0x004fce000f8e00ff */
[----:B------:R-:W-:Y:S02]  /*1060*/  UMOV UR4, UR5 ;  /* 0x0000000500047c82 */ /* 0x000fe40008000000 */
[----:B------:R-:W-:-:S04]  /*1070*/  UIADD3 UR5, UPT, UPT, UR10, -UR4, URZ ;  /* 0x800000040a057290 */ /* 0x000fc8000fffe0ff */
[----:B-----5:R-:W-:-:S04]  /*1080*/  USHF.R.U32.HI UR5, URZ, UR12, UR5 ;  /* 0x0000000cff057299 */ /* 0x020fc80008011605 */
[----:B------:R-:W-:-:S04]  /*1090*/  UIADD3 UR4, UPT, UPT, UR4, UR5, URZ ;  /* 0x0000000504047290 */ /* 0x000fc8000fffe0ff */
[----:B---3--:R-:W-:Y:S01]  /*10a0*/  USHF.R.U32.HI UR4, URZ, UR11, UR4 ;  /* 0x0000000bff047299 */ /* 0x008fe20008011604 */
[----:B------:R-:W2:Y:S03]  /*10b0*/  LDCU.U8 UR11, c[0x0][0x668] ;  /* 0x0000cd00ff0b77ac */ /* 0x000ea60008000000 */
[----:B-1----:R-:W-:-:S07]  /*10c0*/  UIMAD.WIDE.U32 UR8, UR4, UR15, URZ ;  /* 0x0000000f040872a5 */ /* 0x002fce000f8e00ff */
[----:B------:R-:W-:Y:S02]  /*10d0*/  UMOV UR5, UR9 ;  /* 0x0000000900057c82 */ /* 0x000fe40008000000 */
[----:B------:R-:W-:Y:S02]  /*10e0*/  UIADD3 UR8, UPT, UPT, UR4, -UR5, URZ ;  /* 0x8000000504087290 */ /* 0x000fe4000fffe0ff */
[----:B------:R-:W1:Y:S02]  /*10f0*/  LDCU UR9, c[0x0][0x654] ;  /* 0x0000ca80ff0977ac */ /* 0x000e640008000800 */
[----:B--2---:R-:W-:-:S04]  /*1100*/  USHF.R.U32.HI UR8, URZ, UR11, UR8 ;  /* 0x0000000bff087299 */ /* 0x004fc80008011608 */
[----:B------:R-:W-:Y:S02]  /*1110*/  UIADD3 UR5, UPT, UPT, UR5, UR8, URZ ;  /* 0x0000000805057290 */ /* 0x000fe4000fffe0ff */
[----:B------:R-:W-:Y:S02]  /*1120*/  UIADD3 UR8, UPT, UPT, -UR4, URZ, URZ ;  /* 0x000000ff04087290 */ /* 0x000fe4000fffe1ff */
[----:B------:R-:W-:-:S04]  /*1130*/  USHF.R.U32.HI UR5, URZ, UR77, UR5 ;  /* 0x0000004dff057299 */ /* 0x000fc80008011605 */
[----:B------:R-:W-:Y:S02]  /*1140*/  UIADD3 UR5, UPT, UPT, -UR5, URZ, URZ ;  /* 0x000000ff05057290 */ /* 0x000fe4000fffe1ff */
[----:B-1----:R-:W-:Y:S02]  /*1150*/  UIMAD UR8, UR9, UR8, UR10 ;  /* 0x00000008090872a4 */ /* 0x002fe4000f8e020a */
[----:B------:R-:W-:Y:S01]  /*1160*/  UIMAD UR12, UR14, UR5, UR4 ;  /* 0x000000050e0c72a4 */ /* 0x000fe2000f8e0204 */
[----:B------:R-:W-:Y:S11]  /*1170*/  BRA.U !UP0, `(.L_x_21) ;  /* 0xfffffff9083c7547 */ /* 0x000ff6000b83ffff */
.L_x_16:
[----:B------:R-:W-:Y:S01]  /*1180*/  UIADD3 UR4, UPT, UPT, UR6, 0x2, URZ ;  /* 0x0000000206047890 */ /* 0x000fe2000fffe0ff */
[----:B------:R-:W2:Y:S01]  /*1190*/  S2UR UR49, SR_CgaCtaId ;  /* 0x00000000003179c3 */ /* 0x000ea20000008800 */
[----:B------:R-:W-:-:S04]  /*11a0*/  UISETP.NE.AND UP0, UPT, UR6, 0x4, UPT ;  /* 0x000000040600788c */ /* 0x000fc8000bf05270 */
[----:B------:R-:W-:-:S04]  /*11b0*/  USEL UR4, UR4, 0x1, UP0 ;  /* 0x0000000104047887 */ /* 0x000fc80008000000 */
[----:B------:R-:W-:Y:S02]  /*11c0*/  UIADD3 UR5, UPT, UPT, UR4, 0x1, URZ ;  /* 0x0000000104057890 */ /* 0x000fe4000fffe0ff */
[----:B------:R-:W-:-:S04]  /*11d0*/  UISETP.NE.AND UP1, UPT, UR4, 0x5, UPT ;  /* 0x000000050400788c */ /* 0x000fc8000bf25270 */
[----:B------:R-:W-:Y:S02]  /*11e0*/  USEL UR4, UR5, 0x1, UP1 ;  /* 0x0000000105047887 */ /* 0x000fe40008800000 */
[----:B------:R-:W-:Y:S02]  /*11f0*/  UISETP.EQ.XOR UP1, UPT, UR6, 0x4, !UP1 ;  /* 0x000000040600788c */ /* 0x000fe4000cf22a70 */
[----:B------:R-:W-:Y:S02]  /*1200*/  UIADD3 UR5, UPT, UPT, UR4, 0x1, URZ ;  /* 0x0000000104057890 */ /* 0x000fe4000fffe0ff */
[----:B------:R-:W-:Y:S02]  /*1210*/  UISETP.NE.AND UP0, UPT, UR4, 0x5, UPT ;  /* 0x000000050400788c */ /* 0x000fe4000bf05270 */
[----:B------:R-:W-:Y:S02]  /*1220*/  UISETP.EQ.XOR UP1, UPT, UR4, 0x5, UP1 ;  /* 0x000000050400788c */ /* 0x000fe40008f22a70 */
[----:B------:R-:W-:Y:S01]  /*1230*/  USEL UR4, UR5, 0x1, UP0 ;  /* 0x0000000105047887 */ /* 0x000fe20008000000 */
[----:B------:R-:W-:-:S03]  /*1240*/  UMOV UR6, 0x400 ;  /* 0x0000040000067882 */ /* 0x000fc60000000000 */
[----:B------:R-:W-:Y:S02]  /*1250*/  UISETP.EQ.XOR UP1, UPT, UR4, 0x5, UP1 ;  /* 0x000000050400788c */ /* 0x000fe40008f22a70 */
[----:B------:R-:W-:Y:S02]  /*1260*/  UISETP.NE.AND UP0, UPT, UR4, 0x5, UPT ;  /* 0x000000050400788c */ /* 0x000fe4000bf05270 */
[----:B------:R-:W-:Y:S02]  /*1270*/  USEL UR5, URZ, 0x1, !UP1 ;  /* 0x00000001ff057887 */ /* 0x000fe4000c800000 */
[----:B--2---:R-:W-:Y:S02]  /*1280*/  ULEA UR6, UR49, UR6, 0x18 ;  /* 0x0000000631067291 */ /* 0x004fe4000f8ec0ff */
[----:B------:R-:W-:Y:S02]  /*1290*/  ULOP3.LUT UR5, UR13, UR5, URZ, 0x3c, !UPT ;  /* 0x000000050d057292 */ /* 0x000fe4000f8e3cff */
[----:B------:R-:W-:-:S02]  /*12a0*/  USEL UR4, UR4, URZ, UP0 ;  /* 0x000000ff04047287 */ /* 0x000fc40008000000 */
[----:B------:R-:W-:Y:S02]  /*12b0*/  USHF.L.U32 UR5, UR5, 0x1f, URZ ;  /* 0x0000001f05057899 */ /* 0x000fe400080006ff */
[----:B------:R-:W-:Y:S02]  /*12c0*/  ULEA UR4, UR4, UR6, 0x3 ;  /* 0x0000000604047291 */ /* 0x000fe4000f8e18ff */
[----:B------:R-:W-:Y:S02]  /*12d0*/  UISETP.NE.AND UP0, UPT, UR73, URZ, UPT ;  /* 0x000000ff4900728c */ /* 0x000fe4000bf05270 */
[----:B------:R-:W-:-:S05]  /*12e0*/  MOV R0, UR5 ;  /* 0x0000000500007c02 */ /* 0x000fca0008000f00 */
[----:B------:R-:W2:Y:S02]  /*12f0*/  SYNCS.PHASECHK.TRANS64.TRYWAIT P0, [UR4+0x28], R0 ;  /* 0x00002800ff0075a7 */ /* 0x000ea40008001104 */
[----:B--2---:R-:W-:Y:S05]  /*1300*/  @!P0 BRA `(.L_x_22) ;  /* 0x0000002400648947 */ /* 0x004fea0003800000 */
.L_x_58:
[----:B------:R-:W-:Y:S05]  /*1310*/  BRA.U UP0, `(.L_x_15) ;  /* 0x00000001000c7547 */ /* 0x000fea000b800000 */
[----:B------:R-:W-:-:S13]  /*1320*/  ELECT P0, URZ, PT ;  /* 0x0000000000ff782f */ /* 0x000fda0003800000 */
[----:B--2---:R-:W-:-:S04]  /*1330*/  @P0 MOV R0, 0x13000 ;  /* 0x0001300000000802 */ /* 0x004fc80000000f00 */
[----:B------:R3:W-:Y:S03]  /*1340*/  @P0 SYNCS.ARRIVE.TRANS64 RZ, [UR4], R0 ;  /* 0x00000000ffff09a7 */ /* 0x0007e60008000004 */
.L_x_15:
[----:B------:R-:W-:-:S13]  /*1350*/  ISETP.NE.AND P0, PT, R7, 0x4, PT ;  /* 0x000000040700780c */ /* 0x000fda0003f05270 */
[----:B------:R-:W-:Y:S05]  /*1360*/  @P0 BRA `(.L_x_23) ;  /* 0x0000000c00040947 */ /* 0x000fea0003800000 */
[----:B------:R-:W4:Y:S08]  /*1370*/  S2UR UR72, SR_CTAID.Z ;  /* 0x00000000004879c3 */ /* 0x000f300000002700 */
[----:B------:R-:W-:Y:S01]  /*1380*/  BAR.SYNC.DEFER_BLOCKING 0x3, 0xa0 ;  /* 0x00c2800000007b1d */ /* 0x000fe20000010000 */
[----:B--2---:R-:W-:Y:S01]  /*1390*/  HFMA2 R3, -RZ, RZ, 0, 5.9604644775390625e-08 ;  /* 0x00000001ff037431 */ /* 0x004fe200000001ff */
[----:B----4-:R-:W-:-:S09]  /*13a0*/  UISETP.GT.U32.AND UP0, UPT, UR72, 0xff, UPT ;  /* 0x000000ff4800788c */ /* 0x010fd2000bf04070 */
[----:B------:R-:W-:Y:S05]  /*13b0*/  BRA.U UP0, `(.L_x_24) ;  /* 0x0000000900d07547 */ /* 0x000fea000b800000 */
[----:B------:R-:W-:Y:S01]  /*13c0*/  UMOV UR4, 0x400 ;  /* 0x0000040000047882 */ /* 0x000fe20000000000 */
[----:B------:R-:W2:Y:S01]  /*13d0*/  LDCU UR6, c[0x0][0x374] ;  /* 0x00006e80ff0677ac */ /* 0x000ea20008000800 */
[----:B------:R-:W-:Y:S01]  /*13e0*/  MOV R3, 0x1 ;  /* 0x0000000100037802 */ /* 0x000fe20000000f00 */
[----:B------:R-:W-:Y:S01]  /*13f0*/  ULEA UR49, UR49, UR4, 0x18 ;  /* 0x0000000431317291 */ /* 0x000fe2000f8ec0ff */
[----:B------:R-:W2:Y:S01]  /*1400*/  LDCU UR5, c[0x0][0x370] ;  /* 0x00006e00ff0577ac */ /* 0x000ea20008000800 */
[----:B------:R-:W4:Y:S07]  /*1410*/  LDCU UR15, c[0x0][0x378] ;  /* 0x00006f00ff0f77ac */ /* 0x000f2e0008000800 */
[----:B---3--:R-:W3:Y:S01]  /*1420*/  LDS R0, [UR49+0x68] ;  /* 0x00006831ff007984 */ /* 0x008ee20008000800 */
[----:B------:R-:W-:Y:S01]  /*1430*/  ULOP3.LUT UR4, UR71, 0x1, URZ, 0x3c, !UPT ;  /* 0x0000000147047892 */ /* 0x000fe2000f8e3cff */
[----:B------:R-:W-:Y:S01]  /*1440*/  UMOV UR70, 0x1 ;  /* 0x0000000100467882 */ /* 0x000fe20000000000 */
[----:B------:R-:W-:-:S02]  /*1450*/  UMOV UR9, 0x10c02480 ;  /* 0x10c0248000097882 */ /* 0x000fc40000000000 */
[----:B------:R-:W-:Y:S02]  /*1460*/  USHF.L.U32 UR8, UR70, UR4, URZ ;  /* 0x0000000446087299 */ /* 0x000fe400080006ff */
[----:B------:R-:W-:Y:S02]  /*1470*/  UIADD3 UR13, UPT, UPT, UR49, 0x9400, URZ ;  /* 0x00009400310d7890 */ /* 0x000fe4000fffe0ff */
[----:B------:R-:W-:Y:S02]  /*1480*/  UIADD3 UR14, UPT, UPT, UR49, 0x1d400, URZ ;  /* 0x0001d400310e7890 */ /* 0x000fe4000fffe0ff */
[----:B------:R-:W-:Y:S02]  /*1490*/  USEL UR7, URZ, 0x4000, UP6 ;  /* 0x00004000ff077887 */ /* 0x000fe4000b000000 */
[----:B------:R-:W-:Y:S02]  /*14a0*/  USEL UR4, UR9, 0x10c00480, !UP5 ;  /* 0x10c0048009047887 */ /* 0x000fe4000e800000 */
[----:B------:R-:W-:-:S02]  /*14b0*/  UIADD3 UR11, UPT, UPT, UR49, 0x31400, URZ ;  /* 0x00031400310b7890 */ /* 0x000fc4000fffe0ff */
[----:B------:R-:W-:Y:S02]  /*14c0*/  USHF.L.U32 UR70, UR70, UR71, URZ ;  /* 0x0000004746467299 */ /* 0x000fe400080006ff */
[----:B--2---:R-:W-:Y:S02]  /*14d0*/  UIMAD UR12, UR6, UR5, URZ ;  /* 0x00000005060c72a4 */ /* 0x004fe4000f8e02ff */
[----:B------:R-:W-:Y:S02]  /*14e0*/  UIADD3 UR9, UPT, UPT, UR49, 0x33c00, URZ ;  /* 0x00033c0031097890 */ /* 0x000fe4000fffe0ff */
[----:B------:R-:W-:Y:S02]  /*14f0*/  USHF.R.U32.HI UR6, URZ, 0x4, UR13 ;  /* 0x00000004ff067899 */ /* 0x000fe4000801160d */
[----:B------:R-:W-:Y:S02]  /*1500*/  USHF.R.U32.HI UR5, URZ, 0x4, UR14 ;  /* 0x00000004ff057899 */ /* 0x000fe4000801160e */
[----:B------:R-:W-:-:S02]  /*1510*/  UIADD3 UR52, UPT, UPT, UR7, UR4, URZ ;  /* 0x0000000407347290 */ /* 0x000fc4000fffe0ff */
[----:B------:R-:W-:Y:S02]  /*1520*/  USHF.R.U32.HI UR7, URZ, 0x4, UR11 ;  /* 0x00000004ff077899 */ /* 0x000fe4000801160b */
[----:B------:R-:W-:Y:S02]  /*1530*/  ULOP3.LUT UR70, UR8, 0xffff, UR70, 0xc8, !UPT ;  /* 0x0000ffff08467892 */ /* 0x000fe4000f8ec846 */
[----:B------:R-:W-:Y:S02]  /*1540*/  USHF.R.U32.HI UR8, URZ, 0x4, UR9 ;  /* 0x00000004ff087899 */ /* 0x000fe40008011609 */
[----:B------:R-:W-:Y:S02]  /*1550*/  ULOP3.LUT UR6, UR6, 0x3fc0, URZ, 0xc0, !UPT ;  /* 0x00003fc006067892 */ /* 0x000fe4000f8ec0ff */
[----:B------:R-:W-:Y:S02]  /*1560*/  ULOP3.LUT UR5, UR5, 0x3fc0, URZ, 0xc0, !UPT ;  /* 0x00003fc005057892 */ /* 0x000fe4000f8ec0ff */
[----:B----4-:R-:W-:Y:S01]  /*1570*/  UIMAD UR4, UR12, UR15, URZ ;  /* 0x0000000f0c0472a4 */ /* 0x010fe2000f8e02ff */
[----:B---3--:R-:W-:Y:S01]  /*1580*/  R2UR UR10, R0 ;  /* 0x00000000000a72ca */ /* 0x008fe200000e0000 */
[----:B------:R-:W-:-:S02]  /*1590*/  ULOP3.LUT UR7, UR7, 0x3fc0, URZ, 0xc0, !UPT ;  /* 0x00003fc007077892 */ /* 0x000fc4000f8ec0ff */
[----:B------:R-:W-:Y:S02]  /*15a0*/  ULOP3.LUT UR8, UR8, 0x3fc0, URZ, 0xc0, !UPT ;  /* 0x00003fc008087892 */ /* 0x000fe4000f8ec0ff */
[----:B------:R-:W-:Y:S02]  /*15b0*/  ULOP3.LUT UR45, UR6, 0x10000, URZ, 0xfc, !UPT ;  /* 0x00010000062d7892 */ /* 0x000fe4000f8efcff */
[----:B------:R-:W-:Y:S02]  /*15c0*/  ULOP3.LUT UR48, UR5, 0x10000, URZ, 0xfc, !UPT ;  /* 0x0001000005307892 */ /* 0x000fe4000f8efcff */
[----:B------:R-:W-:Y:S02]  /*15d0*/  ULEA.HI UR74, UR4, UR4, URZ, 0x1 ;  /* 0x00000004044a7291 */ /* 0x000fe4000f8f08ff */
[----:B------:R-:W-:Y:S02]  /*15e0*/  ULOP3.LUT UR69, UR7, 0x10000, URZ, 0xfc, !UPT ;  /* 0x0001000007457892 */ /* 0x000fe4000f8efcff */
[----:B------:R-:W-:-:S02]  /*15f0*/  UIADD3 UR66, UPT, UPT, UR10, 0x100, URZ ;  /* 0x000001000a427890 */ /* 0x000fc4000fffe0ff */
[----:B------:R-:W-:Y:S02]  /*1600*/  UIADD3 UR64, UPT, UPT, UR10, 0x104, URZ ;  /* 0x000001040a407890 */ /* 0x000fe4000fffe0ff */
[----:B------:R-:W-:Y:S02]  /*1610*/  UIADD3 UR62, UPT, UPT, UR10, 0x108, URZ ;  /* 0x000001080a3e7890 */ /* 0x000fe4000fffe0ff */
[----:B------:R-:W-:Y:S02]  /*1620*/  UIADD3 UR60, UPT, UPT, UR10, 0x10c, URZ ;  /* 0x0000010c0a3c7890 */ /* 0x000fe4000fffe0ff */
[----:B------:R-:W-:Y:S02]  /*1630*/  UIADD3 UR67, UPT, UPT, UR10, 0x110, URZ ;  /* 0x000001100a437890 */ /* 0x000fe4000fffe0ff */
[----:B------:R-:W-:Y:S02]  /*1640*/  UIADD3 UR65, UPT, UPT, UR10, 0x118, URZ ;  /* 0x000001180a417890 */ /* 0x000fe4000fffe0ff */
[----:B------:R-:W-:-:S02]  /*1650*/  USHF.R.U32.HI UR6, URZ, 0x1, UR66 ;  /* 0x00000001ff067899 */ /* 0x000fc40008011642 */
[----:B------:R-:W-:Y:S02]  /*1660*/  USHF.R.U32.HI UR5, URZ, 0x1, UR64 ;  /* 0x00000001ff057899 */ /* 0x000fe40008011640 */
[----:B------:R-:W-:Y:S02]  /*1670*/  USHF.R.U32.HI UR4, URZ, 0x1, UR62 ;  /* 0x00000001ff047899 */ /* 0x000fe4000801163e */
[----:B------:R-:W-:Y:S02]  /*1680*/  UIADD3 UR63, UPT, UPT, UR10, 0x120, URZ ;  /* 0x000001200a3f7890 */ /* 0x000fe4000fffe0ff */
[----:B------:R-:W-:Y:S02]  /*1690*/  UIADD3 UR61, UPT, UPT, UR10, 0x128, URZ ;  /* 0x000001280a3d7890 */ /* 0x000fe4000fffe0ff */
[----:B------:R-:W-:Y:S02]  /*16a0*/  USHF.R.U32.HI UR7, URZ, 0x1, UR60 ;  /* 0x00000001ff077899 */ /* 0x000fe4000801163c */
[----:B------:R-:W-:-:S02]  /*16b0*/  ULOP3.LUT UR68, UR8, 0x10000, URZ, 0xfc, !UPT ;  /* 0x0001000008447892 */ /* 0x000fc4000f8efcff */
[----:B------:R-:W-:Y:S02]  /*16c0*/  USHF.R.U32.HI UR58, URZ, 0x1a, UR67 ;  /* 0x0000001aff3a7899 */ /* 0x000fe40008011643 */
[----:B------:R-:W-:Y:S02]  /*16d0*/  USHF.R.U32.HI UR8, URZ, 0x1a, UR65 ;  /* 0x0000001aff087899 */ /* 0x000fe40008011641 */
[----:B------:R-:W-:Y:S02]  /*16e0*/  ULOP3.LUT UR6, UR6, 0x60000000, URZ, 0xc0, !UPT ;  /* 0x6000000006067892 */ /* 0x000fe4000f8ec0ff */
[----:B------:R-:W-:Y:S02]  /*16f0*/  ULOP3.LUT UR56, UR5, 0x60000000, URZ, 0xc0, !UPT ;  /* 0x6000000005387892 */ /* 0x000fe4000f8ec0ff */
[----:B------:R-:W-:Y:S02]  /*1700*/  ULOP3.LUT UR5, UR4, 0x60000000, URZ, 0xc0, !UPT ;  /* 0x6000000004057892 */ /* 0x000fe4000f8ec0ff */
[----:B------:R-:W-:-:S02]  /*1710*/  USHF.R.U32.HI UR9, URZ, 0x1a, UR63 ;  /* 0x0000001aff097899 */ /* 0x000fc4000801163f */
[----:B------:R-:W-:Y:S02]  /*1720*/  USHF.R.U32.HI UR11, URZ, 0x1a, UR61 ;  /* 0x0000001aff0b7899 */ /* 0x000fe4000801163d */
[----:B------:R-:W-:Y:S02]  /*1730*/  ULOP3.LUT UR4, UR7, 0x60000000, URZ, 0xc0, !UPT ;  /* 0x6000000007047892 */ /* 0x000fe4000f8ec0ff */
[----:B------:R-:W-:Y:S02]  /*1740*/  ULOP3.LUT UR58, UR6, 0x30, UR58, 0xf8, !UPT ;  /* 0x00000030063a7892 */ /* 0x000fe4000f8ef83a */
[----:B------:R-:W-:Y:S02]  /*1750*/  ULOP3.LUT UR56, UR56, 0x30, UR8, 0xf8, !UPT ;  /* 0x0000003038387892 */ /* 0x000fe4000f8ef808 */
[----:B------:R-:W-:Y:S02]  /*1760*/  ULOP3.LUT UR5, UR5, 0x30, UR9, 0xf8, !UPT ;  /* 0x0000003005057892 */ /* 0x000fe4000f8ef809 */
[----:B------:R-:W-:-:S02]  /*1770*/  ULOP3.LUT UR4, UR4, 0x30, UR11, 0xf8, !UPT ;  /* 0x0000003004047892 */ /* 0x000fc4000f8ef80b */
[----:B------:R-:W-:Y:S02]  /*1780*/  ULOP3.LUT UR59, UR58, UR52, URZ, 0xfc, !UPT ;  /* 0x000000343a3b7292 */ /* 0x000fe4000f8efcff */
[----:B------:R-:W-:Y:S02]  /*1790*/  ULOP3.LUT UR57, UR56, UR52, URZ, 0xfc, !UPT ;  /* 0x0000003438397292 */ /* 0x000fe4000f8efcff */
[----:B------:R-:W-:Y:S02]  /*17a0*/  ULOP3.LUT UR55, UR5, UR52, URZ, 0xfc, !UPT ;  /* 0x0000003405377292 */ /* 0x000fe4000f8efcff */
[----:B------:R-:W-:Y:S02]  /*17b0*/  ULOP3.LUT UR53, UR4, UR52, URZ, 0xfc, !UPT ;  /* 0x0000003404357292 */ /* 0x000fe4000f8efcff */
[----:B------:R-:W-:Y:S02]  /*17c0*/  UISETP.NE.AND UP0, UPT, UR73, URZ, UPT ;  /* 0x000000ff4900728c */ /* 0x000fe4000bf05270 */
[----:B------:R-:W-:-:S02]  /*17d0*/  UIADD3 UR75, UPT, UPT, UR49, 0x50, URZ ;  /* 0x00000050314b7890 */ /* 0x000fc4000fffe0ff */
[----:B------:R-:W-:Y:S02]  /*17e0*/  USHF.R.S32.HI UR74, URZ, 0x1, UR74 ;  /* 0x00000001ff4a7899 */ /* 0x000fe4000801144a */
[----:B------:R-:W-:Y:S01]  /*17f0*/  UISETP.NE.AND UP1, UPT, UR73, URZ, UPT ;  /* 0x000000ff4900728c */ /* 0x000fe2000bf25270 */
[----:B------:R-:W-:Y:S01]  /*1800*/  UMOV UR44, URZ ;  /* 0x000000ff002c7c82 */ /* 0x000fe20008000000 */
[----:B------:R-:W-:Y:S01]  /*1810*/  UMOV UR11, URZ ;  /* 0x000000ff000b7c82 */ /* 0x000fe20008000000 */
[----:B------:R-:W-:Y:S01]  /*1820*/  UMOV UR58, URZ ;  /* 0x000000ff003a7c82 */ /* 0x000fe20008000000 */
[----:B------:R-:W-:Y:S01]  /*1830*/  UMOV UR56, URZ ;  /* 0x000000ff00387c82 */ /* 0x000fe20008000000 */
[----:B------:R-:W-:Y:S01]  /*1840*/  UMOV UR54, URZ ;  /* 0x000000ff00367c82 */ /* 0x000fe20008000000 */
[----:B------:R-:W-:-:S05]  /*1850*/  UMOV UR52, URZ ;  /* 0x000000ff00347c82 */ /* 0x000fca0008000000 */
.L_x_32:
[----:B----4-:R-:W-:Y:S01]  /*1860*/  PLOP3.LUT P1, PT, PT, PT, PT, 0x80, 0x8 ;  /* 0x000000000008781c */ /* 0x010fe20003f2f070 */
[----:B------:R-:W-:Y:S02]  /*1870*/  UIADD3 UR72, UPT, UPT, UR74, UR72, URZ ;  /* 0x000000484a487290 */ /* 0x000fe4000fffe0ff */
[----:B------:R-:W-:Y:S01]  /*1880*/  UPLOP3.LUT UP4, UPT, UPT, UPT, UPT, 0x40, 0x4 ;  /* 0x000000000004789c */ /* 0x000fe20003f8e870 */
[----:B--23--:R-:W-:Y:S10]  /*1890*/  BRA.U UP0, `(.L_x_25) ;  /* 0x00000001001c7547 */ /* 0x00cff4000b800000 */
[----:B------:R-:W-:Y:S01]  /*18a0*/  USHF.L.U32 UR4, UR44, 0x1f, URZ ;  /* 0x0000001f2c047899 */ /* 0x000fe200080006ff */
[----:B------:R-:W-:Y:S01]  /*18b0*/  SHF.L.U32 R2, R3, 0x1f, RZ ;  /* 0x0000001f03027819 */ /* 0x000fe200000006ff */
[----:B------:R-:W-:-:S04]  /*18c0*/  ULEA UR5, UR11, UR49, 0x3 ;  /* 0x000000310b057291 */ /* 0x000fc8000f8e18ff */
[----:B------:R-:W-:-:S05]  /*18d0*/  MOV R0, UR4 ;  /* 0x0000000400007c02 */ /* 0x000fca0008000f00 */
[----:B------:R2:W3:Y:S01]  /*18e0*/  SYNCS.PHASECHK.TRANS64.TRYWAIT P1, [UR5], R0 ;  /* 0x00000000ff0075a7 */ /* 0x0004e20008021105 */
[----:B------:R-:W4:Y:S02]  /*18f0*/  SYNCS.PHASECHK.TRANS64.TRYWAIT P0, [UR49+0x58], R2 ;  /* 0x00005802ff0075a7 */ /* 0x000f240008001131 */
[----:B--234-:R-:W-:Y:S05]  /*1900*/  @!P0 BRA `(.L_x_26) ;  /* 0x0000002000048947 */ /* 0x01cfea0003800000 */
.L_x_25:
[----:B------:R-:W-:-:S05]  /*1910*/  UMOV UR4, URZ ;  /* 0x000000ff00047c82 */ /* 0x000fca0008000000 */
.L_x_30:
[----:B---34-:R-:W-:Y:S05]  /*1920*/  BRA.U UP0, `(.L_x_27) ;  /* 0x0000000500187547 */ /* 0x018fea000b800000 */
[----:B------:R-:W-:Y:S02]  /*1930*/  USHF.L.U32 UR5, UR11, 0xa, URZ ;  /* 0x0000000a0b057899 */ /* 0x000fe400080006ff */
[----:B------:R-:W-:Y:S02]  /*1940*/  ULEA UR8, UR11, UR69, 0x7 ;  /* 0x000000450b087291 */ /* 0x000fe4000f8e38ff */
[----:B------:R-:W-:Y:S02]  /*1950*/  UIADD3 UR13, UPT, UPT, UR5, 0x6, URZ ;  /* 0x00000006050d7890 */ /* 0x000fe4000fffe0ff */
[----:B------:R-:W-:Y:S02]  /*1960*/  ULEA UR6, UR11, UR68, 0x8 ;  /* 0x000000440b067291 */ /* 0x000fe4000f8e40ff */
[----:B------:R-:W-:Y:S02]  /*1970*/  ULEA UR30, UR11, UR49, 0x3 ;  /* 0x000000310b1e7291 */ /* 0x000fe4000f8e18ff */
[----:B------:R-:W-:Y:S02]  /*1980*/  UIADD3 UR31, UPT, UPT, UR13, UR48, URZ ;  /* 0x000000300d1f7290 */ /* 0x000fe4000fffe0ff */
[----:B------:R-:W-:Y:S02]  /*1990*/  UIADD3 UR50, UPT, UPT, UR13, UR45, URZ ;  /* 0x0000002d0d327290 */ /* 0x000fe4000fffe0ff */
[----:B------:R-:W-:Y:S02]  /*19a0*/  UIADD3 UR28, UPT, UPT, UR8, 0x20, URZ ;  /* 0x00000020081c7890 */ /* 0x000fe4000fffe0ff */
        /* <DEDUP_REMOVED lines=9> */
[----:B------:R-:W-:Y:S02]  /*1a40*/  UIADD3 UR42, UPT, UPT, UR5, UR48, URZ ;  /* 0x00000030052a7290 */ /* 0x000fe4000fffe0ff */
[----:B------:R-:W-:Y:S02]  /*1a50*/  UIADD3 UR40, UPT, UPT, UR5, UR45, URZ ;  /* 0x0000002d05287290 */ /* 0x000fe4000fffe0ff */
[----:B------:R-:W-:Y:S02]  /*1a60*/  UIADD3 UR38, UPT, UPT, UR48, 0x2, UR5 ;  /* 0x0000000230267890 */ /* 0x000fe4000fffe005 */
[----:B------:R-:W-:Y:S02]  /*1a70*/  UIADD3 UR36, UPT, UPT, UR45, 0x2, UR5 ;  /* 0x000000022d247890 */ /* 0x000fe4000fffe005 */
[----:B------:R-:W-:Y:S02]  /*1a80*/  UIADD3 UR34, UPT, UPT, UR48, 0x4, UR5 ;  /* 0x0000000430227890 */ /* 0x000fe4000fffe005 */
[----:B------:R-:W-:Y:S02]  /*1a90*/  UIADD3 UR32, UPT, UPT, UR45, 0x4, UR5 ;  /* 0x000000042d207890 */ /* 0x000fe4000fffe005 */
[----:B------:R-:W-:Y:S01]  /*1aa0*/  UIADD3 UR51, UPT, UPT, UR30, 0x28, URZ ;  /* 0x000000281e337890 */ /* 0x000fe2000fffe0ff */
[----:B------:R-:W-:Y:S01]  /*1ab0*/  UMOV UR9, 0x4008 ;  /* 0x0000400800097882 */ /* 0x000fe20000000000 */
        /* <DEDUP_REMOVED lines=10> */
[----:B------:R-:W-:Y:S05]  /*1b60*/  @P1 BRA `(.L_x_28) ;  /* 0x0000000000101947 */ /* 0x000fea0003800000 */
[----:B------:R-:W-:Y:S06]  /*1b70*/  USHF.L.U32 UR5, UR44, 0x1f, URZ ;  /* 0x0000001f2c057899 */ /* 0x000fec00080006ff */
[----:B--2---:R-:W-:Y:S04]  /*1b80*/  MOV R0, UR5 ;  /* 0x0000000500007c02 */ /* 0x004fe80008000f00 */
[----:B------:R-:W2:Y:S02]  /*1b90*/  SYNCS.PHASECHK.TRANS64.TRYWAIT P0, [UR30], R0 ;  /* 0x00000000ff0075a7 */ /* 0x000ea4000800111e */
[----:B--2---:R-:W-:Y:S05]  /*1ba0*/  @!P0 BRA `(.L_x_29) ;  /* 0x0000001c007c8947 */ /* 0x004fea0003800000 */
.L_x_28:
[----:B------:R3:W-:Y:S01]  /*1bb0*/  UTCCP.T.S.2CTA.4x32dp128bit tmem[UR10+0x100], gdesc[UR8] ;  /* 0x000100080a0079e7 */ /* 0x0007e20009300000 */
        /* <DEDUP_REMOVED lines=10> */
[----:B------:R-:W-:Y:S01]  /*1c60*/  UMOV UR47, 0x4008 ;  /* 0x00004008002f7882 */ /* 0x000fe20000000000 */
[----:B------:R-:W-:Y:S01]  /*1c70*/  UMOV UR43, 0x40004040 ;  /* 0x40004040002b7882 */ /* 0x000fe20000000000 */
[----:B------:R4:W-:Y:S01]  /*1c80*/  UTCCP.T.S.2CTA.4x32dp128bit tmem[UR10+0x12c], gdesc[UR46] ;  /* 0x00012c2e0a0079e7 */ /* 0x0009e20009300000 */
[----:B------:R-:W-:Y:S01]  /*1c90*/  UMOV UR41, 0x40004040 ;  /* 0x4000404000297882 */ /* 0x000fe20000000000 */
[----:B------:R-:W-:Y:S01]  /*1ca0*/  UMOV UR39, 0x40004040 ;  /* 0x4000404000277882 */ /* 0x000fe20000000000 */
[----:B------:R4:W-:Y:S01]  /*1cb0*/  UTCOMMA.2CTA.4X gdesc[UR40], gdesc[UR42], tmem[UR10], tmem[UR58], idesc[UR59], tmem[UR66], UP4 ;  /* 0x80423a2a280075ea */ /* 0x0009e2000a20000a */
[----:B------:R-:W-:Y:S01]  /*1cc0*/  UPLOP3.LUT UP4, UPT, UPT, UPT, UPT, 0x80, 0x8 ;  /* 0x000000000008789c */ /* 0x000fe20003f8f070 */
[----:B------:R-:W-:Y:S01]  /*1cd0*/  UMOV UR37, 0x40004040 ;  /* 0x4000404000257882 */ /* 0x000fe20000000000 */
[----:B------:R-:W-:Y:S01]  /*1ce0*/  UMOV UR35, 0x40004040 ;  /* 0x4000404000237882 */ /* 0x000fe20000000000 */
[----:B------:R4:W-:Y:S01]  /*1cf0*/  UTCOMMA.2CTA.4X gdesc[UR36], gdesc[UR38], tmem[UR10], tmem[UR56], idesc[UR57], tmem[UR64], UPT ;  /* 0x80403826240075ea */ /* 0x0009e2000ba0000a */
[----:B------:R-:W-:Y:S01]  /*1d00*/  UMOV UR33, 0x40004040 ;  /* 0x4000404000217882 */ /* 0x000fe20000000000 */
[----:B------:R-:W-:Y:S01]  /*1d10*/  UMOV UR30, UR31 ;  /* 0x0000001f001e7c82 */ /* 0x000fe20008000000 */
[----:B------:R4:W-:Y:S01]  /*1d20*/  UTCOMMA.2CTA.4X gdesc[UR32], gdesc[UR34], tmem[UR10], tmem[UR54], idesc[UR55], tmem[UR62], UPT ;  /* 0x803e3622200075ea */ /* 0x0009e2000ba0000a */
[----:B------:R-:W-:Y:S01]  /*1d30*/  UMOV UR31, 0x40004040 ;  /* 0x40004040001f7882 */ /* 0x000fe20000000000 */
[----:B---3--:R-:W-:Y:S01]  /*1d40*/  UMOV UR8, UR50 ;  /* 0x0000003200087c82 */ /* 0x008fe20008000000 */
[----:B------:R-:W-:Y:S02]  /*1d50*/  UMOV UR9, 0x40004040 ;  /* 0x4000404000097882 */ /* 0x000fe40000000000 */
[----:B------:R4:W-:Y:S01]  /*1d60*/  UTCOMMA.2CTA.4X gdesc[UR8], gdesc[UR30], tmem[UR10], tmem[UR52], idesc[UR53], tmem[UR60], UPT ;  /* 0x803c341e080075ea */ /* 0x0009e2000ba0000a */
[----:B------:R4:W-:Y:S01]  /*1d70*/  UTCBAR.2CTA.MULTICAST [UR51], URZ, UR70 ;  /* 0x000000ff330073e9 */ /* 0x0009e20008200846 */
[----:B------:R-:W-:Y:S01]  /*1d80*/  NOP ;  /* 0x0000000000007918 */ /* 0x000fe20000000000 */
.L_x_27:
[----:B------:R-:W-:Y:S01]  /*1d90*/  UIADD3 UR5, UPT, UPT, UR11, 0x1, URZ ;  /* 0x000000010b057890 */ /* 0x000fe2000fffe0ff */
[----:B------:R-:W-:Y:S01]  /*1da0*/  PLOP3.LUT P1, PT, PT, PT, PT, 0x80, 0x8 ;  /* 0x000000000008781c */ /* 0x000fe20003f2f070 */
[----:B------:R-:W-:Y:S02]  /*1db0*/  UISETP.GT.U32.AND UP3, UPT, UR4, 0xe, UPT ;  /* 0x0000000e0400788c */ /* 0x000fe4000bf64070 */
[----:B------:R-:W-:Y:S02]  /*1dc0*/  UISETP.NE.AND UP2, UPT, UR5, 0x5, UPT ;  /* 0x000000050500788c */ /* 0x000fe4000bf45270 */
[----:B------:R-:W-:Y:S02]  /*1dd0*/  UISETP.NE.OR UP3, UPT, UR73, URZ, UP3 ;  /* 0x000000ff4900728c */ /* 0x000fe40009f65670 */
[----:B----4-:R-:W-:Y:S02]  /*1de0*/  USEL UR6, URZ, 0x1, UP2 ;  /* 0x00000001ff067887 */ /* 0x010fe40009000000 */
[----:B------:R-:W-:Y:S02]  /*1df0*/  USEL UR11, UR5, URZ, UP2 ;  /* 0x000000ff050b7287 */ /* 0x000fe40009000000 */
[----:B------:R-:W-:Y:S01]  /*1e00*/  ULOP3.LUT UR44, UR44, UR6, URZ, 0x3c, !UPT ;  /* 0x000000062c2c7292 */ /* 0x000fe2000f8e3cff */
[----:B------:R-:W-:Y:S01]  /*1e10*/  PLOP3.LUT P0, PT, PT, PT, UP3, 0x80, 0x8 ;  /* 0x000000000008781c */ /* 0x000fe20003f0f038 */
[----:B------:R-:W-:Y:S03]  /*1e20*/  UIADD3 UR4, UPT, UPT, UR4, 0x1, URZ ;  /* 0x0000000104047890 */ /* 0x000fe6000fffe0ff */
[----:B------:R-:W-:Y:S02]  /*1e30*/  @!UP3 USHF.L.U32 UR5, UR44, 0x1f, URZ ;  /* 0x0000001f2c05b899 */ /* 0x000fe400080006ff */
[----:B------:R-:W-:Y:S02]  /*1e40*/  @!UP3 ULEA UR6, UR11, UR49, 0x3 ;  /* 0x000000310b06b291 */ /* 0x000fe4000f8e18ff */
[----:B------:R-:W-:Y:S02]  /*1e50*/  UISETP.NE.AND UP2, UPT, UR4, 0x10, UPT ;  /* 0x000000100400788c */ /* 0x000fe4000bf45270 */
[----:B--2---:R-:W-:Y:S05]  /*1e60*/  IMAD.U32 R0, RZ, RZ, UR5 ;  /* 0x00000005ff007e24 */ /* 0x004fea000f8e00ff */
[----:B------:R3:W4:Y:S02]  /*1e70*/  @!P0 SYNCS.PHASECHK.TRANS64.TRYWAIT P1, [UR6], R0 ;  /* 0x00000000ff0085a7 */ /* 0x0007240008021106 */
[----:B------:R-:W-:Y:S05]  /*1e80*/  BRA.U UP2, `(.L_x_30) ;  /* 0xfffffff902a47547 */ /* 0x000fea000b83ffff */
[----:B------:R-:W-:Y:S05]  /*1e90*/  BRA.U UP1, `(.L_x_31) ;  /* 0x00000001010c7547 */ /* 0x000fea000b800000 */
[----:B------:R-:W-:Y:S02]  /*1ea0*/  UMOV UR4, 0x3 ;  /* 0x0000000300047882 */ /* 0x000fe40000000000 */
[----:B------:R2:W-:Y:S01]  /*1eb0*/  UTCBAR.2CTA.MULTICAST [UR75], URZ, UR4 ;  /* 0x000000ff4b0073e9 */ /* 0x0005e20008200804 */
[----:B------:R-:W-:Y:S02]  /*1ec0*/  NOP ;  /* 0x0000000000007918 */ /* 0x000fe40000000000 */
.L_x_31:
[----:B------:R-:W-:Y:S01]  /*1ed0*/  UISETP.GE.AND UP2, UPT, UR72, 0x100, UPT ;  /* 0x000001004800788c */ /* 0x000fe2000bf46270 */
[----:B------:R-:W-:-:S08]  /*1ee0*/  LOP3.LUT R3, R3, 0x1, RZ, 0x3c, !PT ;  /* 0x0000000103037812 */ /* 0x000fd000078e3cff */
[----:B------:R-:W-:Y:S05]  /*1ef0*/  BRA.U !UP2, `(.L_x_32) ;  /* 0xfffffff90a587547 */ /* 0x000fea000b83ffff */
.L_x_24:
[----:B------:R-:W-:-:S09]  /*1f00*/  UISETP.NE.AND UP0, UPT, UR71, URZ, UPT ;  /* 0x000000ff4700728c */ /* 0x000fd2000bf05270 */
[----:B------:R-:W-:Y:S05]  /*1f10*/  BRA.U UP0, `(.L_x_23) ;  /* 0x0000000100187547 */ /* 0x000fea000b800000 */
[----:B---3--:R-:W3:Y:S01]  /*1f20*/  S2R R0, SR_CgaCtaId ;  /* 0x0000000000007919 */ /* 0x008ee20000008800 */
[----:B------:R-:W-:Y:S01]  /*1f30*/  MOV R9, 0x400 ;  /* 0x0000040000097802 */ /* 0x000fe20000000f00 */
[----:B------:R-:W-:-:S03]  /*1f40*/  IMAD.U32 R2, R3, -0x80000000, RZ ;  /* 0x8000000003027824 */ /* 0x000fc600078e00ff */
[----:B---3--:R-:W-:-:S04]  /*1f50*/  LEA R9, R0, R9, 0x18 ;  /* 0x0000000900097211 */ /* 0x008fc800078ec0ff */
[----:B------:R-:W3:Y:S02]  /*1f60*/  SYNCS.PHASECHK.TRANS64.TRYWAIT P0, [R9+URZ+0x58], R2 ;  /* 0x00005802090075a7 */ /* 0x000ee400080011ff */
[----:B---3--:R-:W-:Y:S05]  /*1f70*/  @!P0 BRA `(.L_x_33) ;  /* 0x0000001800a88947 */ /* 0x008fea0003800000 */
.L_x_23:
[----:B------:R-:W-:-:S13]  /*1f80*/  ISETP.GT.AND P0, PT, R7, 0x3, PT ;  /* 0x000000030700780c */ /* 0x000fda0003f04270 */
[----:B-12---:R-:W-:Y:S05]  /*1f90*/  @P0 EXIT ;  /* 0x000000000000094d */ /* 0x006fea0003800000 */
[----:B------:R-:W-:-:S13]  /*1fa0*/  ISETP.NE.AND P0, PT, R7, RZ, PT ;  /* 0x000000ff0700720c */ /* 0x000fda0003f05270 */
[----:B------:R-:W-:Y:S05]  /*1fb0*/  @P0 BRA `(.L_x_34) ;  /* 0x00000004008c0947 */ /* 0x000fea0003800000 */
[----:B------:R-:W1:Y:S01]  /*1fc0*/  S2R R8, SR_CgaCtaId ;  /* 0x0000000000087919 */ /* 0x000e620000008800 */
[----:B------:R-:W-:Y:S01]  /*1fd0*/  NOP ;  /* 0x0000000000007918 */ /* 0x000fe20000000000 */
[----:B---3--:R-:W-:Y:S02]  /*1fe0*/  MOV R3, 0x40 ;  /* 0x0000004000037802 */ /* 0x008fe40000000f00 */
[----:B------:R-:W-:Y:S02]  /*1ff0*/  MOV R7, 0x400 ;  /* 0x0000040000077802 */ /* 0x000fe40000000f00 */
[C---:B-1----:R-:W-:Y:S02]  /*2000*/  LEA R0, R8.reuse, R3, 0x18 ;  /* 0x0000000308007211 */ /* 0x042fe400078ec0ff */
[----:B------:R-:W-:-:S04]  /*2010*/  LEA R7, R8, R7, 0x18 ;  /* 0x0000000708077211 */ /* 0x000fc800078ec0ff */
[----:B------:R-:W1:Y:S02]  /*2020*/  LDS.U8 R0, [R0] ;  /* 0x0000000000007984 */ /* 0x000e640000000000 */
[----:B-1----:R-:W-:-:S13]  /*2030*/  ISETP.NE.AND P0, PT, R0, RZ, PT ;  /* 0x000000ff0000720c */ /* 0x002fda0003f05270 */
[----:B------:R-:W-:Y:S05]  /*2040*/  @P0 BRA `(.L_x_35) ;  /* 0x0000000400500947 */ /* 0x000fea0003800000 */
[C---:B------:R-:W-:Y:S02]  /*2050*/  LOP3.LUT R0, R8.reuse, 0x1, RZ, 0xc0, !PT ;  /* 0x0000000108007812 */ /* 0x040fe400078ec0ff */
[----:B------:R-:W-:Y:S02]  /*2060*/  LOP3.LUT R15, R8, 0x1, RZ, 0x3c, !PT ;  /* 0x00000001080f7812 */ /* 0x000fe400078e3cff */
[----:B----4-:R-:W-:-:S13]  /*2070*/  ISETP.NE.U32.AND P1, PT, R0, 0x1, PT ;  /* 0x000000010000780c */ /* 0x010fda0003f25070 */
[----:B------:R-:W-:Y:S05]  /*2080*/  @!P1 BRA `(.L_x_36) ;  /* 0x0000000000c49947 */ /* 0x000fea0003800000 */
[----:B------:R-:W-:Y:S01]  /*2090*/  ELECT P0, URZ, PT ;  /* 0x0000000000ff782f */ /* 0x000fe20003800000 */
[----:B------:R-:W-:-:S12]  /*20a0*/  BSSY B0, `(.L_x_36) ;  /* 0x000002f000007945 */ /* 0x000fd80003800000 */
[----:B------:R-:W-:Y:S05]  /*20b0*/  @!P0 BRA `(.L_x_37) ;  /* 0x0000000000b48947 */ /* 0x000fea0003800000 */
[----:B------:R-:W-:-:S05]  /*20c0*/  UMOV UR4, 0x10 ;  /* 0x0000001000047882 */ /* 0x000fca0000000000 */
[----:B------:R-:W-:Y:S04]  /*20d0*/  DEPBAR.LE SB1, 0x36 ;  /* 0x00009d800000791a */ /* 0x000fe80000000000 */
[----:B------:R-:W1:Y:S02]  /*20e0*/  UTCATOMSWS.2CTA.FIND_AND_SET.ALIGN UP0, UR4, UR4 ;  /* 0x00000004000475e3 */ /* 0x000e640008200800 */
[----:B-1----:R-:W-:Y:S01]  /*20f0*/  PLOP3.LUT P0, PT, PT, PT, UP0, 0x80, 0x8 ;  /* 0x000000000008781c */ /* 0x002fe20003f0f008 */
[----:B------:R-:W-:-:S03]  /*2100*/  IMAD.U32 R14, RZ, RZ, UR4 ;  /* 0x00000004ff0e7e24 */ /* 0x000fc6000f8e00ff */
[----:B------:R-:W-:-:S04]  /*2110*/  SEL R0, RZ, 0xffffffff, !P0 ;  /* 0xffffffffff007807 */ /* 0x000fc80004000000 */
[----:B------:R-:W-:-:S13]  /*2120*/  ISETP.NE.AND P0, PT, R0, RZ, PT ;  /* 0x000000ff0000720c */ /* 0x000fda0003f05270 */
[----:B------:R-:W-:Y:S05]  /*2130*/  @P0 BRA `(.L_x_38) ;  /* 0x0000000000240947 */ /* 0x000fea0003800000 */
.L_x_39:
[----:B------:R-:W-:Y:S05]  /*2140*/  NANOSLEEP 0x64 ;  /* 0x000000640000795d */ /* 0x000fea0003800000 */
[----:B------:R-:W-:-:S05]  /*2150*/  UMOV UR4, 0x10 ;  /* 0x0000001000047882 */ /* 0x000fca0000000000 */
[----:B------:R-:W-:Y:S04]  /*2160*/  DEPBAR.LE SB1, 0x36 ;  /* 0x00009d800000791a */ /* 0x000fe80000000000 */
[----:B------:R-:W1:Y:S02]  /*2170*/  UTCATOMSWS.2CTA.FIND_AND_SET.ALIGN UP0, UR4, UR4 ;  /* 0x00000004000475e3 */ /* 0x000e640008200800 */
[----:B-1----:R-:W-:Y:S01]  /*2180*/  PLOP3.LUT P0, PT, PT, PT, UP0, 0x80, 0x8 ;  /* 0x000000000008781c */ /* 0x002fe20003f0f008 */
[----:B------:R-:W-:-:S03]  /*2190*/  IMAD.U32 R14, RZ, RZ, UR4 ;  /* 0x00000004ff0e7e24 */ /* 0x000fc6000f8e00ff */
[----:B------:R-:W-:-:S04]  /*21a0*/  SEL R0, RZ, 0xffffffff, !P0 ;  /* 0xffffffffff007807 */ /* 0x000fc80004000000 */
[----:B------:R-:W-:-:S13]  /*21b0*/  ISETP.NE.AND P0, PT, R0, RZ, PT ;  /* 0x000000ff0000720c */ /* 0x000fda0003f05270 */
[----:B------:R-:W-:Y:S05]  /*21c0*/  @!P0 BRA `(.L_x_39) ;  /* 0xfffffffc00dc8947 */ /* 0x000fea000383ffff */
.L_x_38:
[----:B------:R-:W-:Y:S01]  /*21d0*/  MOV R13, 0x60 ;  /* 0x00000060000d7802 */ /* 0x000fe20000000f00 */
[----:B------:R-:W-:Y:S01]  /*21e0*/  VIADD R2, R7, 0x68 ;  /* 0x0000006807027836 */ /* 0x000fe20000000000 */
[----:B------:R-:W-:Y:S01]  /*21f0*/  MOV R3, 0x58 ;  /* 0x0000005800037802 */ /* 0x000fe20000000f00 */
[----:B------:R-:W-:Y:S01]  /*2200*/  IMAD.MOV.U32 R10, RZ, RZ, 0x4 ;  /* 0x00000004ff0a7424 */ /* 0x000fe200078e00ff */
[C---:B------:R-:W-:Y:S02]  /*2210*/  LEA R13, R8.reuse, R13, 0x18 ;  /* 0x0000000d080d7211 */ /* 0x040fe400078ec0ff */
[----:B------:R-:W-:-:S03]  /*2220*/  LEA R0, R8, R3, 0x18 ;  /* 0x0000000308007211 */ /* 0x000fc600078ec0ff */
[----:B------:R-:W1:Y:S02]  /*2230*/  LDS R16, [R13] ;  /* 0x000000000d107984 */ /* 0x000e640000000800 */
[----:B-1----:R-:W-:-:S04]  /*2240*/  IMAD.U32 R16, R16, -0x80000000, RZ ;  /* 0x8000000010107824 */ /* 0x002fc800078e00ff */
[----:B------:R-:W1:Y:S02]  /*2250*/  SYNCS.PHASECHK.TRANS64.TRYWAIT P0, [R0+URZ], R16 ;  /* 0x00000010000075a7 */ /* 0x000e6400080011ff */
[----:B-1----:R-:W-:Y:S05]  /*2260*/  @P0 BRA `(.L_x_40) ;  /* 0x0000000000080947 */ /* 0x002fea0003800000 */
[----:B------:R-:W1:Y:S02]  /*2270*/  SYNCS.PHASECHK.TRANS64.TRYWAIT P0, [R0+URZ], R16 ;  /* 0x00000010000075a7 */ /* 0x000e6400080011ff */
[----:B-1----:R-:W-:Y:S05]  /*2280*/  @!P0 BRA `(.L_x_41) ;  /* 0x0000001400fc8947 */ /* 0x002fea0003800000 */
.L_x_40:
[C---:B------:R-:W-:Y:S01]  /*2290*/  PRMT R3, R15.reuse, 0x654, R0 ;  /* 0x000006540f037816 */ /* 0x040fe20000000000 */
[C---:B------:R-:W-:Y:S01]  /*22a0*/  IMAD.SHL.U32 R12, R14.reuse, 0x20, RZ ;  /* 0x000000200e0c7824 */ /* 0x040fe200078e00ff */
[----:B------:R-:W-:Y:S01]  /*22b0*/  PRMT R2, R15, 0x654, R2 ;  /* 0x000006540f027816 */ /* 0x000fe20000000002 */
[----:B------:R-:W-:Y:S01]  /*22c0*/  IMAD.MOV.U32 R9, RZ, RZ, 0xffff ;  /* 0x0000ffffff097424 */ /* 0x000fe200078e00ff */
[----:B------:R2:W-:Y:S01]  /*22d0*/  SYNCS.ARRIVE.TRANS64.RED RZ, [R3+URZ], R10 ;  /* 0x0000000a03ff79a7 */ /* 0x0005e200080004ff */
[----:B-1----:R-:W-:Y:S01]  /*22e0*/  IMAD.MOV.U32 R0, RZ, RZ, 0x1 ;  /* 0x00000001ff007424 */ /* 0x002fe200078e00ff */
[----:B------:R1:W-:Y:S01]  /*22f0*/  STS [R7+0x68], R12 ;  /* 0x0000680c07007388 */ /* 0x0003e20000000800 */
[----:B------:R-:W-:Y:S01]  /*2300*/  VIADD R11, R14, 0x10 ;  /* 0x000000100e0b7836 */ /* 0x000fe20000000000 */
[----:B------:R-:W-:Y:S02]  /*2310*/  SHF.L.U32 R9, R9, R14, RZ ;  /* 0x0000000e09097219 */ /* 0x000fe400000006ff */
[----:B------:R1:W-:Y:S02]  /*2320*/  STAS [R2.64], R14 ;  /* 0x0000000e02007dbd */ /* 0x0003e4000c0008ff */
[----:B--2---:R-:W-:-:S02]  /*2330*/  SHF.L.U32 R10, R0, R11, RZ ;  /* 0x0000000b000a7219 */ /* 0x004fc400000006ff */
[----:B------:R-:W-:Y:S02]  /*2340*/  MOV R11, 0x50 ;  /* 0x00000050000b7802 */ /* 0x000fe40000000f00 */
[----:B------:R-:W-:Y:S02]  /*2350*/  LOP3.LUT R9, R10, R9, RZ, 0xfc, !PT ;  /* 0x000000090a097212 */ /* 0x000fe400078efcff */
[----:B------:R-:W-:-:S05]  /*2360*/  LEA R10, R8, R11, 0x18 ;  /* 0x0000000b080a7211 */ /* 0x000fca00078ec0ff */
[----:B------:R1:W-:Y:S04]  /*2370*/  ATOMS.OR RZ, [R10], R9 ;  /* 0x000000090aff738c */ /* 0x0003e80003000000 */
[----:B------:R1:W-:Y:S02]  /*2380*/  ATOMS.XOR RZ, [R13], R0 ;  /* 0x000000000dff738c */ /* 0x0003e40003800000 */
.L_x_37:
[----:B------:R-:W-:Y:S05]  /*2390*/  BSYNC B0 ;  /* 0x0000000000007941 */ /* 0x000fea0003800000 */
.L_x_36:
[----:B------:R-:W-:Y:S05]  /*23a0*/  @P1 BRA `(.L_x_42) ;  /* 0x0000000000881947 */ /* 0x000fea0003800000 */
[----:B------:R-:W-:Y:S05]  /*23b0*/  WARPSYNC.ALL ;  /* 0x0000000000007948 */ /* 0x000fea0003800000 */
[----:B------:R-:W-:Y:S01]  /*23c0*/  NOP ;  /* 0x0000000000007918 */ /* 0x000fe20000000000 */
[----:B------:R-:W-:-:S13]  /*23d0*/  ELECT P0, URZ, PT ;  /* 0x0000000000ff782f */ /* 0x000fda0003800000 */
[----:B------:R-:W-:Y:S05]  /*23e0*/  @!P0 BRA `(.L_x_42) ;  /* 0x0000000000788947 */ /* 0x000fea0003800000 */
[----:B-1----:R-:W-:Y:S02]  /*23f0*/  MOV R3, 0x60 ;  /* 0x0000006000037802 */ /* 0x002fe40000000f00 */
[----:B------:R-:W-:Y:S02]  /*2400*/  MOV R9, 0x58 ;  /* 0x0000005800097802 */ /* 0x000fe40000000f00 */
        /* <DEDUP_REMOVED lines=8> */
.L_x_43:
[----:B------:R-:W2:Y:S01]  /*2490*/  LDS R11, [R7+0x68] ;  /* 0x00006800070b7984 */ /* 0x000ea20000000800 */
[----:B------:R-:W-:Y:S01]  /*24a0*/  IMAD.MOV.U32 R2, RZ, RZ, 0xffff ;  /* 0x0000ffffff027424 */ /* 0x000fe200078e00ff */
[----:B-1----:R-:W-:Y:S01]  /*24b0*/  PRMT R10, R15, 0x654, R10 ;  /* 0x000006540f0a7816 */ /* 0x002fe2000000000a */
[----:B------:R-:W-:Y:S02]  /*24c0*/  IMAD.MOV.U32 R0, RZ, RZ, 0x1 ;  /* 0x00000001ff007424 */ /* 0x000fe400078e00ff */
[C---:B--2---:R-:W-:Y:S01]  /*24d0*/  IMAD.SHL.U32 R12, R11.reuse, 0x20, RZ ;  /* 0x000000200b0c7824 */ /* 0x044fe200078e00ff */
[----:B------:R-:W-:Y:S01]  /*24e0*/  SHF.L.U32 R2, R2, R11, RZ ;  /* 0x0000000b02027219 */ /* 0x000fe200000006ff */
[----:B------:R-:W-:-:S03]  /*24f0*/  VIADD R9, R11, 0x10 ;  /* 0x000000100b097836 */ /* 0x000fc60000000000 */
[----:B------:R2:W-:Y:S02]  /*2500*/  STS [R7+0x68], R12 ;  /* 0x0000680c07007388 */ /* 0x0005e40000000800 */
[----:B------:R-:W-:Y:S02]  /*2510*/  SHF.L.U32 R11, R0, R9, RZ ;  /* 0x00000009000b7219 */ /* 0x000fe400000006ff */
[----:B------:R-:W-:Y:S02]  /*2520*/  MOV R9, 0x50 ;  /* 0x0000005000097802 */ /* 0x000fe40000000f00 */
[----:B------:R-:W-:Y:S02]  /*2530*/  LOP3.LUT R2, R11, R2, RZ, 0xfc, !PT ;  /* 0x000000020b027212 */ /* 0x000fe400078efcff */
[----:B------:R-:W-:-:S05]  /*2540*/  LEA R9, R8, R9, 0x18 ;  /* 0x0000000908097211 */ /* 0x000fca00078ec0ff */
[----:B------:R2:W-:Y:S01]  /*2550*/  ATOMS.OR RZ, [R9], R2 ;  /* 0x0000000209ff738c */ /* 0x0005e20003000000 */
[----:B------:R2:W-:Y:S03]  /*2560*/  SYNCS.ARRIVE.TRANS64.RED.A1T0 RZ, [R10+URZ], RZ ;  /* 0x000000ff0aff79a7 */ /* 0x0005e600081004ff */
[----:B------:R2:W-:Y:S01]  /*2570*/  ATOMS.XOR RZ, [R3], R0 ;  /* 0x0000000003ff738c */ /* 0x0005e20003800000 */
[----:B------:R-:W-:Y:S05]  /*2580*/  BRA `(.L_x_42) ;  /* 0x0000000000107947 */ /* 0x000fea0003800000 */
.L_x_35:
[----:B------:R-:W-:Y:S02]  /*2590*/  MOV R0, 0xffffffff ;  /* 0xffffffff00007802 */ /* 0x000fe40000000f00 */
[----:B------:R-:W-:-:S03]  /*25a0*/  MOV R2, 0x25d0 ;  /* 0x000025d000027802 */ /* 0x000fc60000000f00 */
[----:B------:R1:W-:Y:S04]  /*25b0*/  STS [R7+0x68], R0 ;  /* 0x0000680007007388 */ /* 0x0003e80000000800 */
[----:B-1--4-:R-:W-:Y:S05]  /*25c0*/  CALL.REL.NOINC `($__internal_1_$__cuda_sm10x_tcgen05_guardrail_trap_phase_invalid_during_alloc) ;  /* 0x0000001400987944 */ /* 0x012fea0003c00000 */
.L_x_42:
[----:B------:R-:W-:Y:S05]  /*25d0*/  WARPSYNC.ALL ;  /* 0x0000000000007948 */ /* 0x000fea0003800000 */
[----:B------:R-:W-:Y:S01]  /*25e0*/  NOP ;  /* 0x0000000000007918 */ /* 0x000fe20000000000 */
.L_x_34:
[----:B------:R-:W5:Y:S08]  /*25f0*/  S2UR UR4, SR_CgaCtaId ;  /* 0x00000000000479c3 */ /* 0x000f700000008800 */
[----:B------:R-:W-:Y:S01]  /*2600*/  BAR.SYNC.DEFER_BLOCKING 0x3, 0xa0 ;  /* 0x00c2800000007b1d */ /* 0x000fe20000010000 */
[----:B------:R-:W-:-:S07]  /*2610*/  MOV R39, 0x400 ;  /* 0x0000040000277802 */ /* 0x000fce0000000f00 */
[----:B------:R-:W1:Y:S02]  /*2620*/  S2UR UR12, SR_CTAID.Z ;  /* 0x00000000000c79c3 */ /* 0x000e640000002700 */
[----:B-123-5:R-:W-:-:S05]  /*2630*/  IMAD.U32 R0, RZ, RZ, UR4 ;  /* 0x00000004ff007e24 */ /* 0x02efca000f8e00ff */
[----:B------:R-:W-:Y:S01]  /*2640*/  LEA R39, R0, R39, 0x18 ;  /* 0x0000002700277211 */ /* 0x000fe200078ec0ff */
[----:B------:R-:W-:-:S04]  /*2650*/  UISETP.GT.U32.AND UP0, UPT, UR12, 0xff, UPT ;  /* 0x000000ff0c00788c */ /* 0x000fc8000bf04070 */
[----:B------:R-:W1:Y:S02]  /*2660*/  LDS R2, [R39+0x68] ;  /* 0x0000680027027984 */ /* 0x000e640000000800 */
[----:B-1----:R-:W-:-:S03]  /*2670*/  R2UR UR23, R2 ;  /* 0x00000000021772ca */ /* 0x002fc600000e0000 */
[----:B------:R-:W-:-:S12]  /*2680*/  BRA.U UP0, `(.L_x_45) ;  /* 0x0000000d00947547 */ /* 0x000fd8000b800000 */
[----:B------:R-:W1:Y:S01]  /*2690*/  LDCU.64 UR6, c[0x0][0x648] ;  /* 0x0000c900ff0677ac */ /* 0x000e620008000a00 */
[----:B------:R-:W-:Y:S01]  /*26a0*/  R2UR UR15, R5 ;  /* 0x00000000050f72ca */ /* 0x000fe200000e0000 */
[----:B------:R-:W-:Y:S01]  /*26b0*/  IMAD.SHL.U32 R5, R4, 0x20, RZ ;  /* 0x0000002004057824 */ /* 0x000fe200078e00ff */
[----:B------:R-:W-:Y:S01]  /*26c0*/  R2UR UR10, R6 ;  /* 0x00000000060a72ca */ /* 0x000fe200000e0000 */
[----:B------:R-:W2:Y:S01]  /*26d0*/  LDCU.U8 UR9, c[0x0][0x650] ;  /* 0x0000ca00ff0977ac */ /* 0x000ea20008000000 */
[----:B------:R-:W-:Y:S01]  /*26e0*/  SHF.R.U32.HI R2, RZ, 0x5, R4 ;  /* 0x00000005ff027819 */ /* 0x000fe20000011604 */
[----:B------:R-:W3:Y:S01]  /*26f0*/  S2R R3, SR_LANEID ;  /* 0x0000000000037919 */ /* 0x000ee20000000000 */
[----:B------:R-:W-:Y:S01]  /*2700*/  LOP3.LUT R5, R5, 0x3e0, RZ, 0xc0, !PT ;  /* 0x000003e005057812 */ /* 0x000fe200078ec0ff */
[----:B------:R-:W5:Y:S01]  /*2710*/  LDCU.U8 UR8, c[0x0][0x651] ;  /* 0x0000ca20ff0877ac */ /* 0x000f620008000000 */
[----:B------:R-:W4:Y:S01]  /*2720*/  S2UR UR22, SR_CgaCtaId ;  /* 0x00000000001679c3 */ /* 0x000f220000008800 */
[----:B------:R-:W-:Y:S01]  /*2730*/  IMAD.MOV.U32 R38, RZ, RZ, RZ ;  /* 0x000000ffff267224 */ /* 0x000fe200078e00ff */
[----:B------:R-:W3:Y:S03]  /*2740*/  LDCU.U8 UR14, c[0x0][0x65c] ;  /* 0x0000cb80ff0e77ac */ /* 0x000ee60008000000 */
[C---:B------:R-:W-:Y:S01]  /*2750*/  ISETP.NE.AND P0, PT, R0.reuse, UR15, PT ;  /* 0x0000000f00007c0c */ /* 0x040fe2000bf05270 */
[----:B------:R-:W3:Y:S02]  /*2760*/  LDCU.U8 UR13, c[0x0][0x65d] ;  /* 0x0000cba0ff0d77ac */ /* 0x000ee40008000000 */
[----:B------:R-:W3:Y:S01]  /*2770*/  S2UR UR17, SR_CgaCtaId ;  /* 0x00000000001179c3 */ /* 0x000ee20000008800 */
[----:B------:R-:W-:Y:S01]  /*2780*/  ISETP.LT.AND P0, PT, R0, RZ, P0 ;  /* 0x000000ff0000720c */ /* 0x000fe20000701270 */
[----:B-1----:R-:W-:Y:S01]  /*2790*/  UIMAD.WIDE.U32 UR4, UR12, UR7, URZ ;  /* 0x000000070c0472a5 */ /* 0x002fe2000f8e00ff */
[----:B------:R-:W1:Y:S03]  /*27a0*/  LDCU UR7, c[0x0][0x658] ;  /* 0x0000cb00ff0777ac */ /* 0x000e660008000800 */
[----:B------:R-:W-:Y:S01]  /*27b0*/  UIADD3 UR4, UPT, UPT, UR12, -UR5, URZ ;  /* 0x800000050c047290 */ /* 0x000fe2000fffe0ff */
[----:B------:R-:W1:Y:S03]  /*27c0*/  LDCU.64 UR18, c[0x0][0x348] ;  /* 0x00006900ff1277ac */ /* 0x000e660008000a00 */
[----:B--2---:R-:W-:Y:S01]  /*27d0*/  USHF.R.U32.HI UR4, URZ, UR9, UR4 ;  /* 0x00000009ff047299 */ /* 0x004fe20008011604 */
[----:B------:R-:W2:Y:S03]  /*27e0*/  LDCU.64 UR20, c[0x0][0x358] ;  /* 0x00006b00ff1477ac */ /* 0x000ea60008000a00 */
[----:B------:R-:W-:-:S04]  /*27f0*/  UIADD3 UR4, UPT, UPT, UR5, UR4, URZ ;  /* 0x0000000405047290 */ /* 0x000fc8000fffe0ff */
[----:B-----5:R-:W-:Y:S01]  /*2800*/  USHF.R.U32.HI UR4, URZ, UR8, UR4 ;  /* 0x00000008ff047299 */ /* 0x020fe20008011604 */
[----:B------:R-:W5:Y:S03]  /*2810*/  LDCU.64 UR8, c[0x0][0x660] ;  /* 0x0000cc00ff0877ac */ /* 0x000f660008000a00 */
[----:B------:R-:W-:-:S04]  /*2820*/  UIADD3 UR4, UPT, UPT, -UR4, URZ, URZ ;  /* 0x000000ff04047290 */ /* 0x000fc8000fffe1ff */
[----:B------:R-:W-:-:S04]  /*2830*/  UIMAD UR11, UR6, UR4, UR12 ;  /* 0x00000004060b72a4 */ /* 0x000fc8000f8e020c */
[----:B-1----:R-:W-:Y:S02]  /*2840*/  UIMAD.WIDE.U32 UR4, UR11, UR7, URZ ;  /* 0x000000070b0472a5 */ /* 0x002fe4000f8e00ff */
[----:B------:R-:W-:Y:S02]  /*2850*/  USHF.R.U32.HI UR7, URZ, 0x1, UR10 ;  /* 0x00000001ff077899 */ /* 0x000fe4000801160a */
[----:B------:R-:W-:-:S04]  /*2860*/  UIADD3 UR4, UPT, UPT, UR11, -UR5, URZ ;  /* 0x800000050b047290 */ /* 0x000fc8000fffe0ff */
[----:B---3--:R-:W-:Y:S01]  /*2870*/  USHF.R.U32.HI UR4, URZ, UR14, UR4 ;  /* 0x0000000eff047299 */ /* 0x008fe20008011604 */
[----:B------:R-:W-:Y:S01]  /*2880*/  R2UR UR14, R2 ;  /* 0x00000000020e72ca */ /* 0x000fe200000e0000 */
[----:B------:R-:W-:Y:S02]  /*2890*/  VIADD R2, R39, 0x58 ;  /* 0x0000005827027836 */ /* 0x000fe40000000000 */
[----:B------:R-:W-:-:S04]  /*28a0*/  UIADD3 UR4, UPT, UPT, UR5, UR4, URZ ;  /* 0x0000000405047290 */ /* 0x000fc8000fffe0ff */
[----:B------:R-:W-:Y:S01]  /*28b0*/  USHF.R.U32.HI UR6, URZ, UR13, UR4 ;  /* 0x0000000dff067299 */ /* 0x000fe20008011604 */
[----:B------:R-:W1:Y:S03]  /*28c0*/  LDCU.U8 UR13, c[0x0][0x668] ;  /* 0x0000cd00ff0d77ac */ /* 0x000e660008000000 */
[----:B-----5:R-:W-:Y:S02]  /*28d0*/  UIMAD.WIDE.U32 UR4, UR6, UR9, URZ ;  /* 0x00000009060472a5 */ /* 0x020fe4000f8e00ff */
[----:B------:R-:W-:Y:S01]  /*28e0*/  IMAD.U32 R0, RZ, RZ, UR14 ;  /* 0x0000000eff007e24 */ /* 0x000fe2000f8e00ff */
[----:B------:R-:W-:Y:S02]  /*28f0*/  ULEA UR16, UR14, UR23, 0x15 ;  /* 0x000000170e107291 */ /* 0x000fe4000f8ea8ff */
[----:B------:R-:W-:Y:S01]  /*2900*/  UIADD3 UR4, UPT, UPT, UR6, -UR5, URZ ;  /* 0x8000000506047290 */ /* 0x000fe2000fffe0ff */
[----:B------:R-:W-:-:S04]  /*2910*/  IMAD R4, R0, 0x400, R5 ;  /* 0x0000040000047824 */ /* 0x000fc800078e0205 */
[----:B------:R-:W-:Y:S02]  /*2920*/  IMAD.IADD R7, R39, 0x1, R4 ;  /* 0x0000000127077824 */ /* 0x000fe400078e0204 */
[----:B------:R-:W-:Y:S02]  /*2930*/  IMAD R39, R0, 0x4, R39 ;  /* 0x0000000400277824 */ /* 0x000fe400078e0227 */
[C---:B------:R-:W-:Y:S01]  /*2940*/  VIADD R5, R7.reuse, 0x400 ;  /* 0x0000040007057836 */ /* 0x040fe20000000000 */
[----:B-1----:R-:W-:Y:S01]  /*2950*/  USHF.R.U32.HI UR4, URZ, UR13, UR4 ;  /* 0x0000000dff047299 */ /* 0x002fe20008011604 */
[----:B------:R-:W-:Y:S01]  /*2960*/  VIADD R7, R7, 0x410 ;  /* 0x0000041007077836 */ /* 0x000fe20000000000 */
[----:B------:R-:W1:Y:S02]  /*2970*/  LDCU UR13, c[0x0][0x654] ;  /* 0x0000ca80ff0d77ac */ /* 0x000e640008000800 */
[----:B------:R-:W-:Y:S01]  /*2980*/  SHF.R.U32.HI R40, RZ, 0x3, R5 ;  /* 0x00000003ff287819 */ /* 0x000fe20000011605 */
[----:B------:R-:W-:Y:S01]  /*2990*/  UIADD3 UR4, UPT, UPT, UR5, UR4, URZ ;  /* 0x0000000405047290 */ /* 0x000fe2000fffe0ff */
[----:B------:R-:W-:Y:S01]  /*29a0*/  SHF.R.U32.HI R42, RZ, 0x3, R7 ;  /* 0x00000003ff2a7819 */ /* 0x000fe20000011607 */
[----:B------:R-:W3:Y:S01]  /*29b0*/  LDCU UR5, c[0x0][0x374] ;  /* 0x00006e80ff0577ac */ /* 0x000ee20008000800 */
[----:B------:R-:W-:-:S02]  /*29c0*/  LOP3.LUT R40, R5, 0x10, R40, 0x78, !PT ;  /* 0x0000001005287812 */ /* 0x000fc400078e7828 */
[----:B------:R-:W-:Y:S01]  /*29d0*/  LOP3.LUT R42, R7, 0x10, R42, 0x78, !PT ;  /* 0x00000010072a7812 */ /* 0x000fe200078e782a */
[----:B------:R-:W-:-:S04]  /*29e0*/  USHF.R.U32.HI UR4, URZ, UR77, UR4 ;  /* 0x0000004dff047299 */ /* 0x000fc80008011604 */
[----:B------:R-:W-:-:S04]  /*29f0*/  UIADD3 UR4, UPT, UPT, -UR4, URZ, URZ ;  /* 0x000000ff04047290 */ /* 0x000fc8000fffe1ff */
[----:B------:R-:W-:Y:S02]  /*2a00*/  UIMAD UR9, UR8, UR4, UR6 ;  /* 0x00000004080972a4 */ /* 0x000fe4000f8e0206 */
[----:B------:R-:W-:-:S05]  /*2a10*/  UIADD3 UR8, UPT, UPT, UR7, -0x1, URZ ;  /* 0xffffffff07087890 */ /* 0x000fca000fffe0ff */
[----:B------:R-:W3:Y:S01]  /*2a20*/  LDCU UR4, c[0x0][0x370] ;  /* 0x00006e00ff0477ac */ /* 0x000ee20008000800 */
[----:B------:R-:W-:Y:S02]  /*2a30*/  IMAD.U32 R9, RZ, RZ, UR8 ;  /* 0x00000008ff097e24 */ /* 0x000fe4000f8e00ff */
[----:B------:R-:W-:Y:S01]  /*2a40*/  @!P0 IMAD R9, RZ, RZ, UR7 ;  /* 0x00000007ff098e24 */ /* 0x000fe2000f8e02ff */
[----:B------:R-:W5:Y:S03]  /*2a50*/  LDCU UR10, c[0x0][0x378] ;  /* 0x00006f00ff0a77ac */ /* 0x000f660008000800 */
[----:B------:R-:W-:-:S05]  /*2a60*/  IMAD.IADD R9, R9, 0x1, R9 ;  /* 0x0000000109097824 */ /* 0x000fca00078e0209 */
[----:B------:R-:W-:Y:S01]  /*2a70*/  PRMT R2, R9, 0x654, R2 ;  /* 0x0000065409027816 */ /* 0x000fe20000000002 */
[----:B---3--:R-:W-:-:S04]  /*2a80*/  UIMAD UR4, UR5, UR4, URZ ;  /* 0x00000004050472a4 */ /* 0x008fc8000f8e02ff */
[----:B-----5:R-:W-:-:S04]  /*2a90*/  UIMAD UR4, UR4, UR10, URZ ;  /* 0x0000000a040472a4 */ /* 0x020fc8000f8e02ff */
[----:B------:R-:W-:Y:S02]  /*2aa0*/  ULEA.HI UR5, UR4, UR4, URZ, 0x1 ;  /* 0x0000000404057291 */ /* 0x000fe4000f8f08ff */
[----:B------:R-:W-:Y:S02]  /*2ab0*/  UIADD3 UR4, UPT, UPT, -UR6, URZ, URZ ;  /* 0x000000ff06047290 */ /* 0x000fe4000fffe1ff */
[----:B------:R-:W-:Y:S02]  /*2ac0*/  USHF.R.S32.HI UR15, URZ, 0x1, UR5 ;  /* 0x00000001ff0f7899 */ /* 0x000fe40008011405 */
[----:B-1----:R-:W-:-:S03]  /*2ad0*/  UIMAD UR4, UR13, UR4, UR11 ;  /* 0x000000040d0472a4 */ /* 0x002fc6000f8e020b */
[----:B--2-4-:R-:W-:-:S09]  /*2ae0*/  UMOV UR13, URZ ;  /* 0x000000ff000d7c82 */ /* 0x014fd20008000000 */
.L_x_51:
[----:B------:R-:W-:Y:S01]  /*2af0*/  IMAD.U32 R0, RZ, RZ, UR22 ;  /* 0x00000016ff007e24 */ /* 0x000fe2000f8e00ff */
[----:B---3--:R-:W-:Y:S01]  /*2b00*/  MOV R7, 0x400 ;  /* 0x0000040000077802 */ /* 0x008fe20000000f00 */
[----:B------:R-:W-:Y:S01]  /*2b10*/  IMAD.U32 R5, R38, -0x80000000, RZ ;  /* 0x8000000026057824 */ /* 0x000fe200078e00ff */
[----:B------:R-:W-:Y:S02]  /*2b20*/  UIADD3 UR4, UPT, UPT, UR4, UR4, URZ ;  /* 0x0000000404047290 */ /* 0x000fe4000fffe0ff */
[----:B------:R-:W-:Y:S01]  /*2b30*/  LEA R4, R0, R7, 0x18 ;  /* 0x0000000700047211 */ /* 0x000fe200078ec0ff */
[----:B------:R-:W-:Y:S02]  /*2b40*/  USHF.L.U32 UR9, UR9, 0x8, URZ ;  /* 0x0000000809097899 */ /* 0x000fe400080006ff */
[----:B------:R-:W-:Y:S01]  /*2b50*/  ULOP3.LUT UR5, UR4, UR73, URZ, 0xfc, !UPT ;  /* 0x0000004904057292 */ /* 0x000fe2000f8efcff */
[----:B------:R-:W1:Y:S03]  /*2b60*/  SYNCS.PHASECHK.TRANS64.TRYWAIT P0, [R4+URZ+0x50], R5 ;  /* 0x00005005040075a7 */ /* 0x000e6600080011ff */
[----:B------:R-:W-:-:S04]  /*2b70*/  ULEA.HI UR4, UR4, UR5, URZ, 0x1 ;  /* 0x0000000504047291 */ /* 0x000fc8000f8f08ff */
[----:B------:R-:W-:Y:S02]  /*2b80*/  ULOP3.LUT UR6, UR4, 0xfffffffe, URZ, 0xc0, !UPT ;  /* 0xfffffffe04067892 */ /* 0x000fe4000f8ec0ff */
[----:B------:R-:W-:Y:S02]  /*2b90*/  USHF.R.U32.HI UR4, URZ, 0x1, UR4 ;  /* 0x00000001ff047899 */ /* 0x000fe40008011604 */
[----:B------:R-:W-:Y:S02]  /*2ba0*/  UISETP.NE.AND UP0, UPT, UR5, UR6, UPT ;  /* 0x000000060500728c */ /* 0x000fe4000bf05270 */
[----:B------:R-:W-:Y:S02]  /*2bb0*/  UIADD3 UR10, UPT, UPT, UR4, -0x1, URZ ;  /* 0xffffffff040a7890 */ /* 0x000fe4000fffe0ff */
[----:B------:R-:W-:-:S11]  /*2bc0*/  UISETP.LT.AND UP0, UPT, UR5, URZ, UP0 ;  /* 0x000000ff0500728c */ /* 0x000fd60008701270 */
[----:B------:R-:W-:-:S04]  /*2bd0*/  @!UP0 UIADD3 UR10, UPT, UPT, UR4, URZ, URZ ;  /* 0x000000ff040a8290 */ /* 0x000fc8000fffe0ff */
[----:B------:R-:W-:Y:S01]  /*2be0*/  ULEA UR10, UR10, UR76, 0x8 ;  /* 0x0000004c0a0a7291 */ /* 0x000fe2000f8e40ff */
[----:B-1----:R-:W-:Y:S11]  /*2bf0*/  @!P0 BRA `(.L_x_46) ;  /* 0x0000000c00d08947 */ /* 0x002ff60003800000 */
.L_x_65:
[----:B------:R-:W-:Y:S01]  /*2c00*/  USHF.L.U32 UR8, UR13, 0x3, URZ ;  /* 0x000000030d087899 */ /* 0x000fe200080006ff */
[----:B------:R-:W2:Y:S01]  /*2c10*/  S2UR UR11, SR_CgaCtaId ;  /* 0x00000000000b79c3 */ /* 0x000ea20000008800 */
[----:B------:R-:W-:Y:S01]  /*2c20*/  UIADD3 UR6, UP0, UPT, UR18, 0x240, URZ ;  /* 0x0000024012067890 */ /* 0x000fe2000ff1e0ff */
[----:B------:R-:W-:Y:S01]  /*2c30*/  HFMA2 R36, -RZ, RZ, 0, 0 ;  /* 0x00000000ff247431 */ /* 0x000fe200000001ff */
[----:B------:R-:W-:Y:S02]  /*2c40*/  UIMAD.WIDE UR4, UR8, 0x38e38e39, URZ ;  /* 0x38e38e39080478a5 */ /* 0x000fe4000f8e02ff */
[----:B------:R-:W-:Y:S02]  /*2c50*/  UIADD3.X UR7, UPT, UPT, URZ, UR19, URZ, UP0, !UPT ;  /* 0x00000013ff077290 */ /* 0x000fe400087fe4ff */
[----:B------:R-:W-:-:S03]  /*2c60*/  UISETP.NE.AND UP0, UPT, UR14, URZ, UPT ;  /* 0x000000ff0e00728c */ /* 0x000fc6000bf05270 */
[----:B------:R-:W-:Y:S02]  /*2c70*/  UMOV UR4, UR5 ;  /* 0x0000000500047c82 */ /* 0x000fe40008000000 */
[----:B------:R-:W-:-:S04]  /*2c80*/  USHF.R.S32.HI UR5, URZ, 0x1, UR4 ;  /* 0x00000001ff057899 */ /* 0x000fc80008011404 */
[----:B------:R-:W-:-:S03]  /*2c90*/  ULEA.HI UR4, UR4, UR5, URZ, 0x1 ;  /* 0x0000000504047291 */ /* 0x000fc6000f8f08ff */
[----:B------:R-:W-:Y:S01]  /*2ca0*/  UMOV UR5, UR16 ;  /* 0x0000001000057c82 */ /* 0x000fe20008000000 */
[----:B------:R-:W-:-:S06]  /*2cb0*/  UIMAD UR4, UR4, -0x9, UR8 ;  /* 0xfffffff7040478a4 */ /* 0x000fcc000f8e0208 */
[----:B------:R-:W-:Y:S01]  /*2cc0*/  MOV R37, UR4 ;  /* 0x0000000400257c02 */ /* 0x000fe20008000f00 */
[----:B--2---:R-:W-:-:S06]  /*2cd0*/  UMOV UR4, URZ ;  /* 0x000000ff00047c82 */ /* 0x004fcc0008000000 */
.L_x_48:
[----:B-1----:R-:W1:Y:S02]  /*2ce0*/  LDTM.x32 R4, tmem[UR5] ;  /* 0x00000005000479ee */ /* 0x002e6400082c0000 */
[C---:B-1----:R-:W-:Y:S02]  /*2cf0*/  FMNMX.NAN R44, |R19|.reuse, |R35|, !PT ;  /* 0x40000023132c7209 */ /* 0x042fe40007820200 */
[----:B------:R-:W-:Y:S02]  /*2d00*/  FMNMX.NAN R41, |R18|, |R34|, !PT ;  /* 0x4000002212297209 */ /* 0x000fe40007820200 */
[----:B------:R-:W-:Y:S02]  /*2d10*/  F2FP.SATFINITE.E4M3.F32.PACK_AB_MERGE_C R19, R19, R18, RZ ;  /* 0x000000121313723e */ /* 0x000fe400048070ff */
[----:B------:R-:W-:Y:S02]  /*2d20*/  F2FP.SATFINITE.E4M3.F32.PACK_AB_MERGE_C R34, R35, R34, RZ ;  /* 0x000000222322723e */ /* 0x000fe400048070ff */
[----:B------:R-:W-:-:S02]  /*2d30*/  F2FP.SATFINITE.E4M3.F32.PACK_AB_MERGE_C R18, R17, R16, RZ ;  /* 0x000000101112723e */ /* 0x000fc400048070ff */
[-C--:B------:R-:W-:Y:S02]  /*2d40*/  FMNMX.NAN R35, |R16|, |R32|.reuse, !PT ;  /* 0x4000002010237209 */ /* 0x080fe40007820200 */
[----:B------:R-:W-:Y:S02]  /*2d50*/  FMNMX.NAN R45, |R17|, |R33|, !PT ;  /* 0x40000021112d7209 */ /* 0x000fe40007820200 */
[----:B------:R-:W-:Y:S02]  /*2d60*/  F2FP.SATFINITE.E4M3.F32.PACK_AB_MERGE_C R16, R33, R32, RZ ;  /* 0x000000202110723e */ /* 0x000fe400048070ff */
[----:B------:R-:W-:Y:S02]  /*2d70*/  F2FP.SATFINITE.E4M3.F32.PACK_AB_MERGE_C R43, R15, R14, RZ ;  /* 0x0000000e0f2b723e */ /* 0x000fe400048070ff */
[-C--:B------:R-:W-:Y:S02]  /*2d80*/  FMNMX.NAN R33, |R14|, |R30|.reuse, !PT ;  /* 0x4000001e0e217209 */ /* 0x080fe40007820200 */
[----:B------:R-:W-:-:S02]  /*2d90*/  F2FP.SATFINITE.E4M3.F32.PACK_AB_MERGE_C R14, R31, R30, RZ ;  /* 0x0000001e1f0e723e */ /* 0x000fc400048070ff */
[----:B------:R-:W-:Y:S02]  /*2da0*/  FMNMX.NAN R32, |R15|, |R31|, !PT ;  /* 0x4000001f0f207209 */ /* 0x000fe40007820200 */
[C---:B------:R-:W-:Y:S02]  /*2db0*/  FMNMX.NAN R30, |R13|.reuse, |R29|, !PT ;  /* 0x4000001d0d1e7209 */ /* 0x040fe40007820200 */
[----:B------:R-:W-:Y:S02]  /*2dc0*/  F2FP.SATFINITE.E4M3.F32.PACK_AB_MERGE_C R46, R13, R12, RZ ;  /* 0x0000000c0d2e723e */ /* 0x000fe400048070ff */
[----:B------:R-:W-:Y:S02]  /*2dd0*/  F2FP.SATFINITE.E4M3.F32.PACK_AB_MERGE_C R17, R11, R10, RZ ;  /* 0x0000000a0b11723e */ /* 0x000fe400048070ff */
[----:B------:R-:W-:Y:S02]  /*2de0*/  FMNMX3.NAN R41, |R10|, |R26|, R41, !PT ;  /* 0x4000001a0a297276 */ /* 0x000fe40007820229 */
[----:B------:R-:W-:-:S02]  /*2df0*/  FMNMX.NAN R31, |R12|, |R28|, !PT ;  /* 0x4000001c0c1f7209 */ /* 0x000fc40007820200 */
[----:B------:R-:W-:Y:S02]  /*2e00*/  F2FP.SATFINITE.E4M3.F32.PACK_AB_MERGE_C R13, R27, R26, RZ ;  /* 0x0000001a1b0d723e */ /* 0x000fe400048070ff */
[----:B------:R-:W-:Y:S02]  /*2e10*/  F2FP.SATFINITE.E4M3.F32.PACK_AB_MERGE_C R10, R25, R24, RZ ;  /* 0x00000018190a723e */ /* 0x000fe400048070ff */
[----:B------:R-:W-:Y:S02]  /*2e20*/  F2FP.SATFINITE.E4M3.F32.PACK_AB_MERGE_C R12, R9, R8, RZ ;  /* 0x00000008090c723e */ /* 0x000fe400048070ff */
[----:B------:R-:W-:Y:S02]  /*2e30*/  FMNMX3.NAN R44, |R11|, |R27|, R44, !PT ;  /* 0x4000001b0b2c7276 */ /* 0x000fe4000782022c */
[----:B------:R-:W-:Y:S02]  /*2e40*/  PRMT R13, R10, 0x5410, R13 ;  /* 0x000054100a0d7816 */ /* 0x000fe4000000000d */
[----:B------:R-:W-:-:S02]  /*2e50*/  FMNMX3.NAN R45, |R9|, |R25|, R45, !PT ;  /* 0x40000019092d7276 */ /* 0x000fc4000782022d */
[----:B------:R-:W-:Y:S02]  /*2e60*/  PRMT R17, R12, 0x5410, R17 ;  /* 0x000054100c117816 */ /* 0x000fe40000000011 */
[----:B------:R-:W-:Y:S02]  /*2e70*/  F2FP.SATFINITE.E4M3.F32.PACK_AB_MERGE_C R11, R7, R6, RZ ;  /* 0x00000006070b723e */ /* 0x000fe400048070ff */
[----:B------:R-:W-:Y:S02]  /*2e80*/  F2FP.SATFINITE.E4M3.F32.PACK_AB_MERGE_C R10, R5, R4, RZ ;  /* 0x00000004050a723e */ /* 0x000fe400048070ff */
[----:B------:R-:W-:Y:S02]  /*2e90*/  F2FP.SATFINITE.E4M3.F32.PACK_AB_MERGE_C R9, R23, R22, RZ ;  /* 0x000000161709723e */ /* 0x000fe400048070ff */
[----:B------:R-:W-:Y:S02]  /*2ea0*/  F2FP.SATFINITE.E4M3.F32.PACK_AB_MERGE_C R12, R21, R20, RZ ;  /* 0x00000014150c723e */ /* 0x000fe400048070ff */
[----:B------:R-:W-:-:S02]  /*2eb0*/  F2FP.SATFINITE.E4M3.F32.PACK_AB_MERGE_C R29, R29, R28, RZ ;  /* 0x0000001c1d1d723e */ /* 0x000fc400048070ff */
[----:B------:R-:W-:Y:S02]  /*2ec0*/  PRMT R15, R16, 0x5410, R34 ;  /* 0x00005410100f7816 */ /* 0x000fe40000000022 */
[----:B------:R-:W-:Y:S02]  /*2ed0*/  PRMT R19, R18, 0x5410, R19 ;  /* 0x0000541012137816 */ /* 0x000fe40000000013 */
[----:B------:R-:W-:Y:S01]  /*2ee0*/  PRMT R16, R10, 0x5410, R11 ;  /* 0x000054100a107816 */ /* 0x000fe2000000000b */
[C---:B------:R-:W-:Y:S01]  /*2ef0*/  IMAD R10, R37.reuse, 0x1000, R40 ;  /* 0x00001000250a7824 */ /* 0x040fe200078e0228 */
[----:B------:R-:W-:Y:S02]  /*2f00*/  PRMT R18, R46, 0x5410, R43 ;  /* 0x000054102e127816 */ /* 0x000fe4000000002b */
[----:B------:R-:W-:Y:S01]  /*2f10*/  PRMT R12, R12, 0x5410, R9 ;  /* 0x000054100c0c7816 */ /* 0x000fe20000000009 */
[----:B------:R-:W-:Y:S01]  /*2f20*/  IMAD R9, R37, 0x1000, R42 ;  /* 0x0000100025097824 */ /* 0x000fe200078e022a */
[----:B------:R-:W-:Y:S01]  /*2f30*/  PRMT R14, R29, 0x5410, R14 ;  /* 0x000054101d0e7816 */ /* 0x000fe2000000000e */
[----:B------:R1:W-:Y:S01]  /*2f40*/  STS.128 [R10], R16 ;  /* 0x000000100a007388 */ /* 0x0003e20000000c00 */
[----:B------:R-:W-:-:S02]  /*2f50*/  FMNMX3.NAN R7, |R7|, |R23|, R32, !PT ;  /* 0x4000001707077276 */ /* 0x000fc40007820220 */
[----:B------:R-:W-:Y:S01]  /*2f60*/  FMNMX3.NAN R6, |R6|, |R22|, R33, !PT ;  /* 0x4000001606067276 */ /* 0x000fe20007820221 */
[----:B------:R1:W-:Y:S01]  /*2f70*/  STS.128 [R9], R12 ;  /* 0x0000000c09007388 */ /* 0x0003e20000000c00 */
[----:B------:R-:W-:Y:S01]  /*2f80*/  FMNMX3.NAN R30, |R5|, |R21|, R30, !PT ;  /* 0x40000015051e7276 */ /* 0x000fe2000782021e */
[----:B------:R2:W-:Y:S06]  /*2f90*/  MEMBAR.ALL.CTA ;  /* 0x0000000000007992 */ /* 0x0005ec0000008000 */
[----:B--2---:R-:W2:Y:S02]  /*2fa0*/  FENCE.VIEW.ASYNC.S ;  /* 0x00000000000073c6 */ /* 0x004ea40000000000 */
[----:B--2---:R-:W-:Y:S06]  /*2fb0*/  BAR.SYNC.DEFER_BLOCKING 0x2, 0x80 ;  /* 0x0082000000007b1d */ /* 0x004fec0000010000 */
[----:B------:R-:W-:Y:S05]  /*2fc0*/  BRA.U UP0, `(.L_x_47) ;  /* 0x0000000100247547 */ /* 0x000fea000b800000 */
[----:B------:R-:W-:Y:S01]  /*2fd0*/  IMAD.U32 R0, RZ, RZ, UR11 ;  /* 0x0000000bff007e24 */ /* 0x000fe2000f8e00ff */
[----:B------:R-:W-:-:S04]  /*2fe0*/  MOV R5, 0x400 ;  /* 0x0000040000057802 */ /* 0x000fc80000000f00 */
[----:B-1----:R-:W-:-:S05]  /*2ff0*/  LEA R10, R0, R5, 0x18 ;  /* 0x00000005000a7211 */ /* 0x002fca00078ec0ff */
[----:B------:R-:W-:-:S05]  /*3000*/  IMAD R10, R37, 0x1000, R10 ;  /* 0x00001000250a7824 */ /* 0x000fca00078e020a */
[----:B------:R-:W-:-:S13]  /*3010*/  R2UR UR8, R10 ;  /* 0x000000000a0872ca */ /* 0x000fda00000e0000 */
[----:B------:R-:W-:-:S09]  /*3020*/  UIADD3 UR8, UPT, UPT, UR8, 0x400, URZ ;  /* 0x0000040008087890 */ /* 0x000fd2000fffe0ff */
[----:B------:R2:W-:Y:S01]  /*3030*/  UTMASTG.2D [UR8], [UR6], desc[URZ] ;  /* 0x0000ff08060073b5 */ /* 0x0005e20008009000 */
[----:B------:R0:W-:Y:S01]  /*3040*/  UTMACMDFLUSH ;  /* 0x00000000000079b7 */ /* 0x0001e20000000000 */
[----:B--2---:R-:W-:-:S04]  /*3050*/  DEPBAR.LE SB0, 0x8 ;  /* 0x000082000000791a */ /* 0x004fc80000000000 */
.L_x_47:
[----:B------:R-:W-:Y:S01]  /*3060*/  BAR.SYNC.DEFER_BLOCKING 0x2, 0x80 ;  /* 0x0082000000007b1d */ /* 0x000fe20000010000 */
[----:B------:R-:W-:Y:S01]  /*3070*/  UIADD3 UR4, UPT, UPT, UR4, 0x1, URZ ;  /* 0x0000000104047890 */ /* 0x000fe2000fffe0ff */
[----:B------:R-:W-:Y:S01]  /*3080*/  FMNMX.NAN R7, R44, R7, !PT ;  /* 0x000000072c077209 */ /* 0x000fe20007820000 */
[----:B------:R-:W-:Y:S01]  /*3090*/  VIADD R37, R37, 0x1 ;  /* 0x0000000125257836 */ /* 0x000fe20000000000 */
[----:B------:R-:W-:Y:S01]  /*30a0*/  FMNMX3.NAN R35, |R8|, |R24|, R35, !PT ;  /* 0x4000001808237276 */ /* 0x000fe20007820223 */
[----:B------:R-:W-:Y:S01]  /*30b0*/  UISETP.NE.AND UP1, UPT, UR4, 0x8, UPT ;  /* 0x000000080400788c */ /* 0x000fe2000bf25270 */
[----:B------:R-:W-:Y:S01]  /*30c0*/  FMNMX3.NAN R4, |R4|, |R20|, R31, !PT ;  /* 0x4000001404047276 */ /* 0x000fe2000782021f */
[----:B------:R-:W-:Y:S01]  /*30d0*/  UIADD3 UR5, UPT, UPT, UR5, 0x20, URZ ;  /* 0x0000002005057890 */ /* 0x000fe2000fffe0ff */
[----:B------:R-:W-:Y:S01]  /*30e0*/  FMNMX.NAN R6, R41, R6, !PT ;  /* 0x0000000629067209 */ /* 0x000fe20007820000 */
[----:B------:R-:W-:Y:S01]  /*30f0*/  UIADD3 UR9, UPT, UPT, UR9, 0x20, URZ ;  /* 0x0000002009097890 */ /* 0x000fe2000fffe0ff */
[----:B------:R-:W-:-:S02]  /*3100*/  FMNMX3.NAN R7, R30, R45, R7, !PT ;  /* 0x0000002d1e077276 */ /* 0x000fc40007820007 */
[----:B------:R-:W-:Y:S02]  /*3110*/  FMNMX3.NAN R4, R4, R35, R6, !PT ;  /* 0x0000002304047276 */ /* 0x000fe40007820006 */
[C---:B------:R-:W-:Y:S02]  /*3120*/  ISETP.NE.AND P0, PT, R37.reuse, 0x9, PT ;  /* 0x000000092500780c */ /* 0x040fe40003f05270 */
[----:B------:R-:W-:Y:S02]  /*3130*/  FMNMX3.NAN R7, R4, R7, RZ, !PT ;  /* 0x0000000704077276 */ /* 0x000fe400078200ff */
[----:B------:R-:W-:Y:S02]  /*3140*/  SEL R37, R37, RZ, P0 ;  /* 0x000000ff25257207 */ /* 0x000fe40000000000 */
[----:B------:R-:W-:Y:S01]  /*3150*/  FMNMX R36, R7, R36, !PT ;  /* 0x0000002407247209 */ /* 0x000fe20007800000 */
[----:B------:R-:W-:Y:S06]  /*3160*/  BRA.U UP1, `(.L_x_48) ;  /* 0xfffffff901dc7547 */ /* 0x000fec000b83ffff */
[----:B------:R-:W-:Y:S01]  /*3170*/  CREDUX.MAX.S32 UR4, R36 ;  /* 0x00000000240472cc */ /* 0x000fe20000000200 */
[----:B------:R-:W-:Y:S01]  /*3180*/  BSSY.RECONVERGENT B0, `(.L_x_49) ;  /* 0x000000f000007945 */ /* 0x000fe20003800200 */
[----:B------:R-:W-:-:S11]  /*3190*/  ISETP.NE.AND P0, PT, R3, RZ, PT ;  /* 0x000000ff0300720c */ /* 0x000fd60003f05270 */
[----:B------:R-:W-:-:S05]  /*31a0*/  IMAD.U32 R4, RZ, RZ, UR4 ;  /* 0x00000004ff047e24 */ /* 0x000fca000f8e00ff */
[----:B------:R2:W-:Y:S01]  /*31b0*/  @!P0 STS [R39+0x38c00], R4 ;  /* 0x038c000427008388 */ /* 0x0005e20000000800 */
[----:B------:R-:W-:Y:S01]  /*31c0*/  BAR.SYNC.DEFER_BLOCKING 0x2, 0x80 ;  /* 0x0082000000007b1d */ /* 0x000fe20000010000 */
[----:B------:R-:W-:-:S13]  /*31d0*/  LOP3.LUT P0, RZ, R3, UR14, RZ, 0xfc, !PT ;  /* 0x0000000e03ff7c12 */ /* 0x000fda000f80fcff */
[----:B------:R-:W-:Y:S05]  /*31e0*/  @P0 BRA `(.L_x_50) ;  /* 0x0000000000200947 */ /* 0x000fea0003800000 */
[----:B------:R-:W-:Y:S01]  /*31f0*/  IMAD.U32 R0, RZ, RZ, UR17 ;  /* 0x00000011ff007e24 */ /* 0x000fe2000f8e00ff */
[----:B------:R-:W-:Y:S01]  /*3200*/  MOV R5, 0x400 ;  /* 0x0000040000057802 */ /* 0x000fe20000000f00 */
[----:B-1----:R-:W1:Y:S03]  /*3210*/  LDC.64 R8, c[0x0][0x640] ;  /* 0x00019000ff087b82 */ /* 0x002e660000000a00 */
[----:B------:R-:W-:-:S06]  /*3220*/  LEA R5, R0, R5, 0x18 ;  /* 0x0000000500057211 */ /* 0x000fcc00078ec0ff */
[----:B--2---:R-:W2:Y:S02]  /*3230*/  LDS.128 R4, [R5+0x38c00] ;  /* 0x038c000005047984 */ /* 0x004ea40000000c00 */
[----:B--2---:R-:W-:-:S04]  /*3240*/  FMNMX3 R4, R4, RZ, R5, !PT ;  /* 0x000000ff04047276 */ /* 0x004fc80007800005 */
[----:B------:R-:W-:-:S05]  /*3250*/  FMNMX3 R7, R4, R6, R7, !PT ;  /* 0x0000000604077276 */ /* 0x000fca0007800007 */
[----:B-1----:R3:W-:Y:S02]  /*3260*/  REDG.E.MAX.S32.STRONG.GPU desc[UR20][R8.64], R7 ;  /* 0x000000070800798e */ /* 0x0027e4000d12e314 */
.L_x_50:
[----:B------:R-:W-:Y:S05]  /*3270*/  BSYNC.RECONVERGENT B0 ;  /* 0x0000000000007941 */ /* 0x000fea0003800200 */
.L_x_49:
[----:B------:R-:W4:Y:S01]  /*3280*/  LDCU.64 UR6, c[0x0][0x648] ;  /* 0x0000c900ff0677ac */ /* 0x000f220008000a00 */
[----:B------:R-:W-:Y:S01]  /*3290*/  LOP3.LUT R38, R38, 0x1, RZ, 0x3c, !PT ;  /* 0x0000000126267812 */ /* 0x000fe200078e3cff */
[----:B------:R-:W5:Y:S01]  /*32a0*/  LDCU.U8 UR8, c[0x0][0x650] ;  /* 0x0000ca00ff0877ac */ /* 0x000f620008000000 */
[----:B------:R-:W-:Y:S01]  /*32b0*/  UIADD3 UR12, UPT, UPT, UR15, UR12, URZ ;  /* 0x0000000c0f0c7290 */ /* 0x000fe2000fffe0ff */
[----:B------:R-:W1:Y:S01]  /*32c0*/  LDCU.U8 UR9, c[0x0][0x651] ;  /* 0x0000ca20ff0977ac */ /* 0x000e620008000000 */
[----:B------:R-:W2:Y:S02]  /*32d0*/  LDCU.U8 UR11, c[0x0][0x65c] ;  /* 0x0000cb80ff0b77ac */ /* 0x000ea40008000000 */
[----:B----4-:R-:W-:Y:S01]  /*32e0*/  UIMAD.WIDE.U32 UR4, UR12, UR7, URZ ;  /* 0x000000070c0472a5 */ /* 0x010fe2000f8e00ff */
[----:B------:R-:W4:Y:S03]  /*32f0*/  LDCU.U8 UR10, c[0x0][0x65d] ;  /* 0x0000cba0ff0a77ac */ /* 0x000f260008000000 */
[----:B------:R-:W-:Y:S01]  /*3300*/  UIADD3 UR4, UPT, UPT, UR12, -UR5, URZ ;  /* 0x800000050c047290 */ /* 0x000fe2000fffe0ff */
[----:B------:R-:W-:-:S03]  /*3310*/  ELECT P0, URZ, PT ;  /* 0x0000000000ff782f */ /* 0x000fc60003800000 */
[----:B-----5:R-:W-:Y:S01]  /*3320*/  USHF.R.U32.HI UR4, URZ, UR8, UR4 ;  /* 0x00000008ff047299 */ /* 0x020fe20008011604 */
[----:B------:R-:W5:Y:S03]  /*3330*/  LDCU UR8, c[0x0][0x658] ;  /* 0x0000cb00ff0877ac */ /* 0x000f660008000800 */
[----:B------:R-:W-:Y:S02]  /*3340*/  UIADD3 UR4, UPT, UPT, UR5, UR4, URZ ;  /* 0x0000000405047290 */ /* 0x000fe4000fffe0ff */
[----:B------:R-:W-:Y:S02]  /*3350*/  UISETP.GE.AND UP0, UPT, UR12, 0x100, UPT ;  /* 0x000001000c00788c */ /* 0x000fe4000bf06270 */
[----:B-1----:R-:W-:Y:S02]  /*3360*/  USHF.R.U32.HI UR4, URZ, UR9, UR4 ;  /* 0x00000009ff047299 */ /* 0x002fe40008011604 */
[----:B------:R-:W-:Y:S01]  /*3370*/  @P0 IMAD.MOV.U32 R5, RZ, RZ, 0x1 ;  /* 0x00000001ff050424 */ /* 0x000fe200078e00ff */
[----:B------:R-:W-:-:S02]  /*3380*/  UIADD3 UR13, UPT, UPT, UR13, 0x1, URZ ;  /* 0x000000010d0d7890 */ /* 0x000fc4000fffe0ff */
[----:B------:R-:W-:Y:S01]  /*3390*/  UIADD3 UR4, UPT, UPT, -UR4, URZ, URZ ;  /* 0x000000ff04047290 */ /* 0x000fe2000fffe1ff */
[----:B------:R1:W-:Y:S03]  /*33a0*/  @P0 SYNCS.ARRIVE.TRANS64.RED.ART0 RZ, [R2+URZ], R5 ;  /* 0x0000000502ff09a7 */ /* 0x0003e600085004ff */
[----:B------:R-:W-:-:S04]  /*33b0*/  UIMAD UR7, UR6, UR4, UR12 ;  /* 0x00000004060772a4 */ /* 0x000fc8000f8e020c */
[----:B-----5:R-:W-:Y:S01]  /*33c0*/  UIMAD.WIDE.U32 UR4, UR7, UR8, URZ ;  /* 0x00000008070472a5 */ /* 0x020fe2000f8e00ff */
[----:B------:R-:W5:Y:S03]  /*33d0*/  LDCU.64 UR8, c[0x0][0x660] ;  /* 0x0000cc00ff0877ac */ /* 0x000f660008000a00 */
[----:B------:R-:W-:-:S04]  /*33e0*/  UIADD3 UR4, UPT, UPT, UR7, -UR5, URZ ;  /* 0x8000000507047290 */ /* 0x000fc8000fffe0ff */
[----:B--2---:R-:W-:Y:S01]  /*33f0*/  USHF.R.U32.HI UR4, URZ, UR11, UR4 ;  /* 0x0000000bff047299 */ /* 0x004fe20008011604 */
[----:B------:R-:W2:Y:S03]  /*3400*/  LDCU.U8 UR11, c[0x0][0x668] ;  /* 0x0000cd00ff0b77ac */ /* 0x000ea60008000000 */
[----:B------:R-:W-:-:S04]  /*3410*/  UIADD3 UR4, UPT, UPT, UR5, UR4, URZ ;  /* 0x0000000405047290 */ /* 0x000fc8000fffe0ff */
[----:B----4-:R-:W-:Y:S01]  /*3420*/  USHF.R.U32.HI UR6, URZ, UR10, UR4 ;  /* 0x0000000aff067299 */ /* 0x010fe20008011604 */
[----:B------:R-:W4:Y:S03]  /*3430*/  LDCU UR10, c[0x0][0x654] ;  /* 0x0000ca80ff0a77ac */ /* 0x000f260008000800 */
[----:B-----5:R-:W-:-:S04]  /*3440*/  UIMAD.WIDE.U32 UR4, UR6, UR9, URZ ;  /* 0x00000009060472a5 */ /* 0x020fc8000f8e00ff */
[----:B------:R-:W-:-:S04]  /*3450*/  UIADD3 UR4, UPT, UPT, UR6, -UR5, URZ ;  /* 0x8000000506047290 */ /* 0x000fc8000fffe0ff */
[----:B--2---:R-:W-:-:S04]  /*3460*/  USHF.R.U32.HI UR4, URZ, UR11, UR4 ;  /* 0x0000000bff047299 */ /* 0x004fc80008011604 */
[----:B------:R-:W-:Y:S02]  /*3470*/  UIADD3 UR4, UPT, UPT, UR5, UR4, URZ ;  /* 0x0000000405047290 */ /* 0x000fe4000fffe0ff */
[----:B------:R-:W-:Y:S02]  /*3480*/  UIADD3 UR5, UPT, UPT, -UR6, URZ, URZ ;  /* 0x000000ff06057290 */ /* 0x000fe4000fffe1ff */
[----:B------:R-:W-:-:S04]  /*3490*/  USHF.R.U32.HI UR4, URZ, UR77, UR4 ;  /* 0x0000004dff047299 */ /* 0x000fc80008011604 */
[----:B------:R-:W-:-:S04]  /*34a0*/  UIADD3 UR4, UPT, UPT, -UR4, URZ, URZ ;  /* 0x000000ff04047290 */ /* 0x000fc8000fffe1ff */
[----:B------:R-:W-:Y:S02]  /*34b0*/  UIMAD UR9, UR8, UR4, UR6 ;  /* 0x00000004080972a4 */ /* 0x000fe4000f8e0206 */
[----:B----4-:R-:W-:Y:S01]  /*34c0*/  UIMAD UR4, UR10, UR5, UR7 ;  /* 0x000000050a0472a4 */ /* 0x010fe2000f8e0207 */
[----:B-1----:R-:W-:Y:S11]  /*34d0*/  BRA.U !UP0, `(.L_x_51) ;  /* 0xfffffff508847547 */ /* 0x002ff6000b83ffff */
.L_x_45:
[----:B------:R-:W1:Y:S01]  /*34e0*/  S2R R3, SR_CgaCtaId ;  /* 0x0000000000037919 */ /* 0x000e620000008800 */
[----:B------:R-:W-:Y:S02]  /*34f0*/  MOV R2, 0x400 ;  /* 0x0000040000027802 */ /* 0x000fe40000000f00 */
[----:B------:R-:W-:Y:S01]  /*3500*/  LOP3.LUT R4, R0, 0x1, RZ, 0x3c, !PT ;  /* 0x0000000100047812 */ /* 0x000fe200078e3cff */
[----:B------:R-:W-:Y:S01]  /*3510*/  BAR.SYNC.DEFER_BLOCKING 0x2, 0x80 ;  /* 0x0082000000007b1d */ /* 0x000fe20000010000 */
[----:B------:R-:W-:Y:S01]  /*3520*/  IMAD.MOV.U32 R0, RZ, RZ, 0x1 ;  /* 0x00000001ff007424 */ /* 0x000fe200078e00ff */
[----:B-1----:R-:W-:-:S05]  /*3530*/  LEA R2, R3, R2, 0x18 ;  /* 0x0000000203027211 */ /* 0x002fca00078ec0ff */
[----:B------:R-:W-:-:S05]  /*3540*/  VIADD R5, R2, 0x60 ;  /* 0x0000006002057836 */ /* 0x000fca0000000000 */
[----:B------:R-:W-:-:S04]  /*3550*/  PRMT R5, R4, 0x654, R5 ;  /* 0x0000065404057816 */ /* 0x000fc80000000005 */
[----:B------:R1:W-:Y:S01]  /*3560*/  SYNCS.ARRIVE.TRANS64.RED.ART0 RZ, [R5+URZ], R0 ;  /* 0x0000000005ff79a7 */ /* 0x0003e200085004ff */
[----:B------:R-:W2:Y:S02]  /*3570*/  SYNCS.PHASECHK.TRANS64.TRYWAIT P0, [R2+URZ+0x60], RZ ;  /* 0x000060ff020075a7 */ /* 0x000ea400080011ff */
[----:B-12---:R-:W-:Y:S05]  /*3580*/  @!P0 BRA `(.L_x_52) ;  /* 0x0000000400888947 */ /* 0x006fea0003800000 */
.L_x_66:
[----:B------:R-:W-:Y:S01]  /*3590*/  NOP ;  /* 0x0000000000007918 */ /* 0x000fe20000000000 */
[----:B------:R-:W-:Y:S01]  /*35a0*/  MOV R0, 0x50 ;  /* 0x0000005000007802 */ /* 0x000fe20000000f00 */
[----:B------:R-:W-:Y:S01]  /*35b0*/  ULOP3.LUT UR4, UR23, 0xffff, URZ, 0xc0, !UPT ;  /* 0x0000ffff17047892 */ /* 0x000fe2000f8ec0ff */
[----:B------:R-:W-:Y:S02]  /*35c0*/  UMOV UR6, 0xffff ;  /* 0x0000ffff00067882 */ /* 0x000fe40000000000 */
[----:B------:R-:W-:Y:S01]  /*35d0*/  LEA R3, R3, R0, 0x18 ;  /* 0x0000000003037211 */ /* 0x000fe200078ec0ff */
[----:B------:R-:W-:Y:S01]  /*35e0*/  USHF.R.U32.HI UR4, URZ, 0x5, UR4 ;  /* 0x00000005ff047899 */ /* 0x000fe20008011604 */
[----:B------:R-:W-:-:S03]  /*35f0*/  UMOV UR8, 0x1 ;  /* 0x0000000100087882 */ /* 0x000fc60000000000 */
[----:B------:R-:W2:Y:S01]  /*3600*/  LDS R0, [R3] ;  /* 0x0000000003007984 */ /* 0x000ea20000000800 */
[----:B------:R-:W-:Y:S02]  /*3610*/  UIADD3 UR5, UPT, UPT, UR4, 0x10, URZ ;  /* 0x0000001004057890 */ /* 0x000fe4000fffe0ff */
[----:B------:R-:W-:Y:S02]  /*3620*/  USHF.L.U32 UR6, UR6, UR4, URZ ;  /* 0x0000000406067299 */ /* 0x000fe400080006ff */
[----:B------:R-:W-:-:S04]  /*3630*/  USHF.L.U32 UR4, UR8, UR5, URZ ;  /* 0x0000000508047299 */ /* 0x000fc800080006ff */
[----:B------:R-:W-:-:S04]  /*3640*/  ULOP3.LUT UR4, UR4, UR6, URZ, 0xfc, !UPT ;  /* 0x0000000604047292 */ /* 0x000fc8000f8efcff */
[----:B------:R-:W-:Y:S01]  /*3650*/  ULOP3.LUT UR6, UR4, 0xffff, URZ, 0xc0, !UPT ;  /* 0x0000ffff04067892 */ /* 0x000fe2000f8ec0ff */
[----:B--2---:R-:W-:-:S13]  /*3660*/  R2UR UR7, R0 ;  /* 0x00000000000772ca */ /* 0x004fda00000e0000 */
[----:B------:R-:W-:-:S04]  /*3670*/  ULOP3.LUT UR5, UR4, 0xffff, UR7, 0x80, !UPT ;  /* 0x0000ffff04057892 */ /* 0x000fc8000f8e8007 */
[----:B------:R-:W-:-:S09]  /*3680*/  UISETP.NE.AND UP0, UPT, UR5, UR6, UPT ;  /* 0x000000060500728c */ /* 0x000fd2000bf05270 */
[----:B------:R-:W-:Y:S05]  /*3690*/  BRA.U UP0, `(.L_x_53) ;  /* 0x00000001004c7547 */ /* 0x000fea000b800000 */
[----:B------:R-:W-:Y:S02]  /*36a0*/  USHF.R.U32.HI UR5, URZ, 0x10, UR4 ;  /* 0x00000010ff057899 */ /* 0x000fe40008011604 */
[----:B------:R-:W-:-:S04]  /*36b0*/  USHF.R.U32.HI UR6, URZ, 0x10, UR7 ;  /* 0x00000010ff067899 */ /* 0x000fc80008011607 */
[----:B------:R-:W-:-:S04]  /*36c0*/  ULOP3.LUT UR6, UR6, UR5, URZ, 0xc0, !UPT ;  /* 0x0000000506067292 */ /* 0x000fc8000f8ec0ff */
[----:B------:R-:W-:-:S09]  /*36d0*/  UISETP.NE.AND UP0, UPT, UR6, UR5, UPT ;  /* 0x000000050600728c */ /* 0x000fd2000bf05270 */
[----:B------:R-:W-:Y:S05]  /*36e0*/  BRA.U UP0, `(.L_x_54) ;  /* 0x00000001002c7547 */ /* 0x000fea000b800000 */
[----:B-1----:R-:W1:Y:S01]  /*36f0*/  S2R R2, SR_LANEID ;  /* 0x0000000000027919 */ /* 0x002e620000000000 */
[----:B------:R-:W-:-:S03]  /*3700*/  ULOP3.LUT UR5, URZ, UR4, URZ, 0x33, !UPT ;  /* 0x00000004ff057292 */ /* 0x000fc6000f8e33ff */
[----:B------:R-:W-:Y:S02]  /*3710*/  VOTEU.ANY UR4, UPT, PT ;  /* 0x0000000000047886 */ /* 0x000fe400038e0100 */
[----:B------:R-:W-:Y:S01]  /*3720*/  UFLO.U32 UR4, UR4 ;  /* 0x00000004000472bd */ /* 0x000fe200080e0000 */
[----:B------:R-:W-:-:S04]  /*3730*/  IMAD.U32 R0, RZ, RZ, UR5 ;  /* 0x00000005ff007e24 */ /* 0x000fc8000f8e00ff */
[----:B------:R-:W2:Y:S02]  /*3740*/  REDUX UR6, R0 ;  /* 0x00000000000673c4 */ /* 0x000ea40000000000 */
[----:B------:R5:W-:Y:S01]  /*3750*/  UTCATOMSWS.AND URZ, UR5 ;  /* 0x0000000500ff79e3 */ /* 0x000be20008000000 */
[----:B-1----:R-:W-:Y:S02]  /*3760*/  ISETP.EQ.U32.AND P0, PT, R2, UR4, PT ;  /* 0x0000000402007c0c */ /* 0x002fe4000bf02070 */
[----:B--2---:R-:W-:-:S11]  /*3770*/  MOV R2, UR6 ;  /* 0x0000000600027c02 */ /* 0x004fd60008000f00 */
[----:B------:R5:W-:Y:S01]  /*3780*/  @P0 ATOMS.AND RZ, [R3], R2 ;  /* 0x0000000203ff038c */ /* 0x000be20002800000 */
[----:B------:R-:W-:Y:S05]  /*3790*/  BRA `(.L_x_55) ;  /* 0x0000000000147947 */ /* 0x000fea0003800000 */
.L_x_54:
[----:B-1----:R-:W-:Y:S02]  /*37a0*/  MOV R2, 0x37c0 ;  /* 0x000037c000027802 */ /* 0x002fe40000000f00 */
[----:B---34-:R-:W-:Y:S05]  /*37b0*/  CALL.REL.NOINC `($__internal_0_$__cuda_sm10x_tcgen05_guardrail_trap_col_being_dealloced_not_returned_by_alloc) ;  /* 0x0000000400107944 */ /* 0x018fea0003c00000 */
[----:B------:R-:W-:Y:S05]  /*37c0*/  BRA `(.L_x_55) ;  /* 0x0000000000087947 */ /* 0x000fea0003800000 */
.L_x_53:
[----:B-1----:R-:W-:Y:S02]  /*37d0*/  MOV R2, 0x37f0 ;  /* 0x000037f000027802 */ /* 0x002fe40000000f00 */
[----:B---34-:R-:W-:Y:S05]  /*37e0*/  CALL.REL.NOINC `($__internal_2_$__cuda_sm10x_tcgen05_guardrail_trap_unallocated_columns_being_dealloced) ;  /* 0x00000004001c7944 */ /* 0x018fea0003c00000 */
.L_x_55:
[----:B------:R-:W-:Y:S01]  /*37f0*/  NOP ;  /* 0x0000000000007918 */ /* 0x000fe20000000000 */
[----:B------:R-:W-:-:S04]  /*3800*/  DEPBAR.LE SB0, 0x0 ;  /* 0x000080000000791a */ /* 0x000fc80000000000 */
[----:B-----5:R-:W-:Y:S05]  /*3810*/  EXIT ;  /* 0x000000000000794d */ /* 0x020fea0003800000 */
.L_x_18:
[----:B------:R-:W-:Y:S02]  /*3820*/  MOV R2, UR8 ;  /* 0x0000000800027c02 */ /* 0x000fe40008000f00 */
[----:B------:R-:W-:Y:S02]  /*3830*/  MOV R3, UR8 ;  /* 0x0000000800037c02 */ /* 0x000fe40008000f00 */
[----:B------:R-:W-:-:S07]  /*3840*/  MOV R0, UR4 ;  /* 0x0000000400007c02 */ /* 0x000fce0008000f00 */
.L_x_56:
[----:B-1----:R1:W2:Y:S02]  /*3850*/  SYNCS.PHASECHK.TRANS64.TRYWAIT P0, [R0+URZ+0x28], R3 ;  /* 0x00002803000075a7 */ /* 0x0022a400080011ff */
[----:B--2---:R-:W-:Y:S05]  /*3860*/  @!P0 NANOSLEEP.SYNCS 0x989680 ;  /* 0x009896800000895d */ /* 0x004fea0003900000 */
[----:B------:R-:W2:Y:S02]  /*3870*/  @!P0 SYNCS.PHASECHK.TRANS64 P0, [R0+URZ+0x28], R3 ;  /* 0x00002803000085a7 */ /* 0x000ea400080010ff */
[----:B--2---:R-:W-:Y:S05]  /*3880*/  @!P0 BRA `(.L_x_56) ;  /* 0xfffffffc00f08947 */ /* 0x004fea000383ffff */
[----:B------:R-:W-:Y:S05]  /*3890*/  BRA `(.L_x_17) ;  /* 0xffffffd400047947 */ /* 0x000fea000383ffff */
.L_x_22:
[----:B------:R-:W-:Y:S02]  /*38a0*/  MOV R2, UR5 ;  /* 0x0000000500027c02 */ /* 0x000fe40008000f00 */
[----:B------:R-:W-:Y:S02]  /*38b0*/  MOV R3, UR5 ;  /* 0x0000000500037c02 */ /* 0x000fe40008000f00 */
[----:B------:R-:W-:-:S07]  /*38c0*/  MOV R0, UR4 ;  /* 0x0000000400007c02 */ /* 0x000fce0008000f00 */
.L_x_57:
[----:B--2---:R2:W3:Y:S02]  /*38d0*/  SYNCS.PHASECHK.TRANS64.TRYWAIT P0, [R0+URZ+0x28], R3 ;  /* 0x00002803000075a7 */ /* 0x0044e400080011ff */
[----:B---3--:R-:W-:Y:S05]  /*38e0*/  @!P0 NANOSLEEP.SYNCS 0x989680 ;  /* 0x009896800000895d */ /* 0x008fea0003900000 */
[----:B------:R-:W3:Y:S02]  /*38f0*/  @!P0 SYNCS.PHASECHK.TRANS64 P0, [R0+URZ+0x28], R3 ;  /* 0x00002803000085a7 */ /* 0x000ee400080010ff */
[----:B---3--:R-:W-:Y:S05]  /*3900*/  @!P0 BRA `(.L_x_57) ;  /* 0xfffffffc00f08947 */ /* 0x008fea000383ffff */
[----:B------:R-:W-:Y:S05]  /*3910*/  BRA `(.L_x_58) ;  /* 0xffffffd8007c7947 */ /* 0x000fea000383ffff */
.L_x_26:
[----:B------:R-:W-:Y:S02]  /*3920*/  MOV R0, UR49 ;  /* 0x0000003100007c02 */ /* 0x000fe40008000f00 */
[-C--:B------:R-:W-:Y:S02]  /*3930*/  MOV R8, R2.reuse ;  /* 0x0000000200087202 */ /* 0x080fe40000000f00 */
[----:B------:R-:W-:-:S07]  /*3940*/  MOV R9, R2 ;  /* 0x0000000200097202 */ /* 0x000fce0000000f00 */
.L_x_59:
[----:B--2---:R2:W3:Y:S02]  /*3950*/  SYNCS.PHASECHK.TRANS64.TRYWAIT P0, [R0+URZ+0x58], R9 ;  /* 0x00005809000075a7 */ /* 0x0044e400080011ff */
[----:B---3--:R-:W-:Y:S05]  /*3960*/  @!P0 NANOSLEEP.SYNCS 0x989680 ;  /* 0x009896800000895d */ /* 0x008fea0003900000 */
[----:B------:R-:W3:Y:S02]  /*3970*/  @!P0 SYNCS.PHASECHK.TRANS64 P0, [R0+URZ+0x58], R9 ;  /* 0x00005809000085a7 */ /* 0x000ee400080010ff */
[----:B---3--:R-:W-:Y:S05]  /*3980*/  @!P0 BRA `(.L_x_59) ;  /* 0xfffffffc00f08947 */ /* 0x008fea000383ffff */
[----:B------:R-:W-:Y:S05]  /*3990*/  BRA `(.L_x_25) ;  /* 0xffffffdc00dc7947 */ /* 0x000fea000383ffff */
.L_x_29:
[----:B------:R-:W-:Y:S02]  /*39a0*/  MOV R8, UR5 ;  /* 0x0000000500087c02 */ /* 0x000fe40008000f00 */
[----:B------:R-:W-:Y:S02]  /*39b0*/  MOV R9, UR5 ;  /* 0x0000000500097c02 */ /* 0x000fe40008000f00 */
[----:B------:R-:W-:Y:S07]  /*39c0*/  MOV R0, UR30 ;  /* 0x0000001e00007c02 */ /* 0x000fee0008000f00 */
.L_x_60:
[----:B--2---:R2:W3:Y:S02]  /*39d0*/  SYNCS.PHASECHK.TRANS64.TRYWAIT P0, [R0+URZ], R9 ;  /* 0x00000009000075a7 */ /* 0x0044e400080011ff */
[----:B---3--:R-:W-:Y:S05]  /*39e0*/  @!P0 NANOSLEEP.SYNCS 0x989680 ;  /* 0x009896800000895d */ /* 0x008fea0003900000 */
[----:B------:R-:W3:Y:S02]  /*39f0*/  @!P0 SYNCS.PHASECHK.TRANS64 P0, [R0+URZ], R9 ;  /* 0x00000009000085a7 */ /* 0x000ee400080010ff */
[----:B---3--:R-:W-:Y:S05]  /*3a00*/  @!P0 BRA `(.L_x_60) ;  /* 0xfffffffc00f08947 */ /* 0x008fea000383ffff */
[----:B------:R-:W-:Y:S05]  /*3a10*/  BRA `(.L_x_28) ;  /* 0xffffffe000647947 */ /* 0x000fea000383ffff */
.L_x_33:
[----:B------:R-:W-:-:S07]  /*3a20*/  MOV R3, R2 ;  /* 0x0000000200037202 */ /* 0x000fce0000000f00 */
.L_x_61:
[----:B---3--:R3:W5:Y:S02]  /*3a30*/  SYNCS.PHASECHK.TRANS64.TRYWAIT P0, [R9+URZ+0x58], R3 ;  /* 0x00005803090075a7 */ /* 0x00876400080011ff */
[----:B-----5:R-:W-:Y:S05]  /*3a40*/  @!P0 NANOSLEEP.SYNCS 0x989680 ;  /* 0x009896800000895d */ /* 0x020fea0003900000 */
[----:B------:R-:W5:Y:S02]  /*3a50*/  @!P0 SYNCS.PHASECHK.TRANS64 P0, [R9+URZ+0x58], R3 ;  /* 0x00005803090085a7 */ /* 0x000f6400080010ff */
[----:B-----5:R-:W-:Y:S05]  /*3a60*/  @!P0 BRA `(.L_x_61) ;  /* 0xfffffffc00f08947 */ /* 0x020fea000383ffff */
[----:B------:R-:W-:Y:S05]  /*3a70*/  BRA `(.L_x_23) ;  /* 0xffffffe400407947 */ /* 0x000fea000383ffff */
.L_x_41:
[----:B------:R-:W-:-:S07]  /*3a80*/  MOV R17, R16 ;  /* 0x0000001000117202 */ /* 0x000fce0000000f00 */
.L_x_62:
[----:B-1----:R1:W2:Y:S02]  /*3a90*/  SYNCS.PHASECHK.TRANS64.TRYWAIT P0, [R0+URZ], R17 ;  /* 0x00000011000075a7 */ /* 0x0022a400080011ff */
[----:B--2---:R-:W-:Y:S05]  /*3aa0*/  @!P0 NANOSLEEP.SYNCS 0x989680 ;  /* 0x009896800000895d */ /* 0x004fea0003900000 */
[----:B------:R-:W2:Y:S02]  /*3ab0*/  @!P0 SYNCS.PHASECHK.TRANS64 P0, [R0+URZ], R17 ;  /* 0x00000011000085a7 */ /* 0x000ea400080010ff */
[----:B--2---:R-:W-:Y:S05]  /*3ac0*/  @!P0 BRA `(.L_x_62) ;  /* 0xfffffffc00f08947 */ /* 0x004fea000383ffff */
[----:B------:R-:W-:Y:S05]  /*3ad0*/  BRA `(.L_x_40) ;  /* 0xffffffe400ec7947 */ /* 0x000fea000383ffff */
.L_x_44:
[----:B------:R-:W-:-:S07]  /*3ae0*/  MOV R13, R12 ;  /* 0x0000000c000d7202 */ /* 0x000fce0000000f00 */
.L_x_63:
[----:B-1----:R1:W2:Y:S02]  /*3af0*/  SYNCS.PHASECHK.TRANS64.TRYWAIT P0, [R10+URZ], R13 ;  /* 0x0000000d0a0075a7 */ /* 0x0022a400080011ff */
[----:B--2---:R-:W-:Y:S05]  /*3b00*/  @!P0 NANOSLEEP.SYNCS 0x989680 ;  /* 0x009896800000895d */ /* 0x004fea0003900000 */
[----:B------:R-:W2:Y:S02]  /*3b10*/  @!P0 SYNCS.PHASECHK.TRANS64 P0, [R10+URZ], R13 ;  /* 0x0000000d0a0085a7 */ /* 0x000ea400080010ff */
[----:B--2---:R-:W-:Y:S05]  /*3b20*/  @!P0 BRA `(.L_x_63) ;  /* 0xfffffffc00f08947 */ /* 0x004fea000383ffff */
[----:B------:R-:W-:Y:S05]  /*3b30*/  BRA `(.L_x_43) ;  /* 0xffffffe800547947 */ /* 0x000fea000383ffff */
.L_x_46:
[-C--:B------:R-:W-:Y:S02]  /*3b40*/  MOV R6, R5.reuse ;  /* 0x0000000500067202 */ /* 0x080fe40000000f00 */
[----:B------:R-:W-:-:S07]  /*3b50*/  MOV R7, R5 ;  /* 0x0000000500077202 */ /* 0x000fce0000000f00 */
.L_x_64:
[----:B-1----:R1:W2:Y:S02]  /*3b60*/  SYNCS.PHASECHK.TRANS64.TRYWAIT P0, [R4+URZ+0x50], R7 ;  /* 0x00005007040075a7 */ /* 0x0022a400080011ff */
[----:B--2---:R-:W-:Y:S05]  /*3b70*/  @!P0 NANOSLEEP.SYNCS 0x989680 ;  /* 0x009896800000895d */ /* 0x004fea0003900000 */
[----:B------:R-:W2:Y:S02]  /*3b80*/  @!P0 SYNCS.PHASECHK.TRANS64 P0, [R4+URZ+0x50], R7 ;  /* 0x00005007040085a7 */ /* 0x000ea400080010ff */
[----:B--2---:R-:W-:Y:S05]  /*3b90*/  @!P0 BRA `(.L_x_64) ;  /* 0xfffffffc00f08947 */ /* 0x004fea000383ffff */
[----:B------:R-:W-:Y:S05]  /*3ba0*/  BRA `(.L_x_65) ;  /* 0xfffffff000147947 */ /* 0x000fea000383ffff */
.L_x_52:
[----:B-1----:R1:W2:Y:S02]  /*3bb0*/  SYNCS.PHASECHK.TRANS64.TRYWAIT P0, [R2+URZ+0x60], RZ ;  /* 0x000060ff020075a7 */ /* 0x0022a400080011ff */
[----:B--2---:R-:W-:Y:S05]  /*3bc0*/  @!P0 NANOSLEEP.SYNCS 0x989680 ;  /* 0x009896800000895d */ /* 0x004fea0003900000 */
[----:B------:R-:W2:Y:S02]  /*3bd0*/  @!P0 SYNCS.PHASECHK.TRANS64 P0, [R2+URZ+0x60], RZ ;  /* 0x000060ff020085a7 */ /* 0x000ea400080010ff */
[----:B--2---:R-:W-:Y:S05]  /*3be0*/  @!P0 BRA `(.L_x_52) ;  /* 0xfffffffc00f08947 */ /* 0x004fea000383ffff */
[----:B------:R-:W-:Y:S05]  /*3bf0*/  BRA `(.L_x_66) ;  /* 0xfffffff800647947 */ /* 0x000fea000383ffff */
        .weak           $__internal_0_$__cuda_sm10x_tcgen05_guardrail_trap_col_being_dealloced_not_returned_by_alloc
        .type           $__internal_0_$__cuda_sm10x_tcgen05_guardrail_trap_col_being_dealloced_not_returned_by_alloc,@function
        .size           $__internal_0_$__cuda_sm10x_tcgen05_guardrail_trap_col_being_dealloced_not_returned_by_alloc,($__internal_1_$__cuda_sm10x_tcgen05_guardrail_trap_phase_invalid_during_alloc - $__internal_0_$__cuda_sm10x_tcgen05_guardrail_trap_col_being_dealloced_not_returned_by_alloc)
$__internal_0_$__cuda_sm10x_tcgen05_guardrail_trap_col_being_dealloced_not_returned_by_alloc:
[----:B------:R-:W-:Y:S05]  /*3c00*/  BPT.TRAP 0x1 ;  /* 0x000000040000795c */ /* 0x000fea0000300000 */
[----:B------:R-:W-:-:S04]  /*3c10*/  HFMA2 R3, -RZ, RZ, 0, 0 ;  /* 0x00000000ff037431 */ /* 0x000fc800000001ff */
[----:B------:R-:W-:Y:S05]  /*3c20*/  RET.REL.NODEC R2 `(kernel_cutlass_kernel_cudnngemm_amaxdense_blockscaled_gemm_persistent_amaxSm100BlockScaledPersistentDenseGemmKernel_object_at__TiledMMA_ThrLayoutVMNK21111000_PermutationMNK____MMAAtom_Thr_0) ;  /* 0xffffffc002f47950 */ /* 0x000fea0003c3ffff */
        .weak           $__internal_1_$__cuda_sm10x_tcgen05_guardrail_trap_phase_invalid_during_alloc
        .type           $__internal_1_$__cuda_sm10x_tcgen05_guardrail_trap_phase_invalid_during_alloc,@function
        .size           $__internal_1_$__cuda_sm10x_tcgen05_guardrail_trap_phase_invalid_during_alloc,($__internal_2_$__cuda_sm10x_tcgen05_guardrail_trap_unallocated_columns_being_dealloced - $__internal_1_$__cuda_sm10x_tcgen05_guardrail_trap_phase_invalid_during_alloc)
$__internal_1_$__cuda_sm10x_tcgen05_guardrail_trap_phase_invalid_during_alloc:
[----:B------:R-:W-:Y:S05]  /*3c30*/  BPT.TRAP 0x1 ;  /* 0x000000040000795c */ /* 0x000fea0000300000 */
[----:B------:R-:W-:-:S04]  /*3c40*/  MOV R3, 0x0 ;  /* 0x0000000000037802 */ /* 0x000fc80000000f00 */
[----:B------:R-:W-:Y:S05]  /*3c50*/  RET.REL.NODEC R2 `(kernel_cutlass_kernel_cudnngemm_amaxdense_blockscaled_gemm_persistent_amaxSm100BlockScaledPersistentDenseGemmKernel_object_at__TiledMMA_ThrLayoutVMNK21111000_PermutationMNK____MMAAtom_Thr_0) ;  /* 0xffffffc002e87950 */ /* 0x000fea0003c3ffff */
        .weak           $__internal_2_$__cuda_sm10x_tcgen05_guardrail_trap_unallocated_columns_being_dealloced
        .type           $__internal_2_$__cuda_sm10x_tcgen05_guardrail_trap_unallocated_columns_being_dealloced,@function
        .size           $__internal_2_$__cuda_sm10x_tcgen05_guardrail_trap_unallocated_columns_being_dealloced,(.L_x_70 - $__internal_2_$__cuda_sm10x_tcgen05_guardrail_trap_unallocated_columns_being_dealloced)
$__internal_2_$__cuda_sm10x_tcgen05_guardrail_trap_unallocated_columns_being_dealloced:
[----:B------:R-:W-:Y:S05]  /*3c60*/  BPT.TRAP 0x1 ;  /* 0x000000040000795c */ /* 0x000fea0000300000 */
[----:B------:R-:W-:-:S04]  /*3c70*/  HFMA2 R3, -RZ, RZ, 0, 0 ;  /* 0x00000000ff037431 */ /* 0x000fc800000001ff */
[----:B------:R-:W-:Y:S05]  /*3c80*/  RET.REL.NODEC R2 `(kernel_cutlass_kernel_cudnngemm_amaxdense_blockscaled_gemm_persistent_amaxSm100BlockScaledPersistentDenseGemmKernel_object_at__TiledMMA_ThrLayoutVMNK21111000_PermutationMNK____MMAAtom_Thr_0) ;  /* 0xffffffc002dc7950 */ /* 0x000fea0003c3ffff */
.L_x_67:
[----:B------:R-:W-:-:S00]  /*3c90*/  BRA `(.L_x_67) ;  /* 0xfffffffc00fc7947 */ /* 0x000fc0000383ffff */
[----:B------:R-:W-:-:S00]  /*3ca0*/  NOP ;  /* 0x0000000000007918 */ /* 0x000fc00000000000 */
        /* <DEDUP_REMOVED lines=13> */
.L_x_70:


//--------------------- .nv.shared.kernel_cutlass_kernel_cudnngemm_amaxdense_blockscaled_gemm_persistent_amaxSm100BlockScaledPersistentDenseGemmKernel_object_at__TiledMMA_ThrLayoutVMNK21111000_PermutationMNK____MMAAtom_Thr_0 --------------------------
	.section	.nv.shared.kernel_cutlass_kernel_cudnngemm_amaxdense_blockscaled_gemm_persistent_amaxSm100BlockScaledPersistentDenseGemmKernel_object_at__TiledMMA_ThrLayoutVMNK21111000_PermutationMNK____MMAAtom_Thr_0,"aw",@nobits
	.sectionflags	@""
	.align	1024
	.zero		1024


//--------------------- .nv.shared.reserved.0     --------------------------
	.section	.nv.shared.reserved.0,"aw",@nobits
	.align	8
	.weak		__nv_reservedSMEM_offset_0_alias
	.size		__nv_reservedSMEM_offset_0_alias, 0, 64
	.other		__nv_reservedSMEM_offset_0_alias,@"STO_CUDA_RESERVED_SHARED STV_DEFAULT"
__nv_reservedSMEM_offset_0_alias:
	.zero		0
.nv.shared.reserved.0:
	.zero		64
	.weak		__nv_reservedSMEM_allocation_phase
	.type		__nv_reservedSMEM_allocation_phase,@object
	.size		__nv_reservedSMEM_allocation_phase,(.L_0 - __nv_reservedSMEM_allocation_phase)
__nv_reservedSMEM_allocation_phase:
	.zero		1
.L_0:
	.zero		7
	.weak		__nv_reservedSMEM_devtool_atexit_pc
	.type		__nv_reservedSMEM_devtool_atexit_pc,@object
	.size		__nv_reservedSMEM_devtool_atexit_pc,(__nv_reservedSMEM_allocation_mask - __nv_reservedSMEM_devtool_atexit_pc)
__nv_reservedSMEM_devtool_atexit_pc:
	.zero		8
	.weak		__nv_reservedSMEM_allocation_mask
	.type		__nv_reservedSMEM_allocation_mask,@object
	.size		__nv_reservedSMEM_allocation_mask,(.L_2 - __nv_reservedSMEM_allocation_mask)
__nv_reservedSMEM_allocation_mask:
	.zero		4
.L_2:
	.zero		4
	.weak		__nv_reservedSMEM_tmem_allocation_pipeline_mbarrier
	.type		__nv_reservedSMEM_tmem_allocation_pipeline_mbarrier,@object
	.size		__nv_reservedSMEM_tmem_allocation_pipeline_mbarrier,(__nv_reservedSMEM_tmem_allocation_pipeline_mbarrier_parity - __nv_reservedSMEM_tmem_allocation_pipeline_mbarrier)
__nv_reservedSMEM_tmem_allocation_pipeline_mbarrier:
	.zero		8
	.weak		__nv_reservedSMEM_tmem_allocation_pipeline_mbarrier_parity
	.type		__nv_reservedSMEM_tmem_allocation_pipeline_mbarrier_parity,@object
	.size		__nv_reservedSMEM_tmem_allocation_pipeline_mbarrier_parity,(.L_4 - __nv_reservedSMEM_tmem_allocation_pipeline_mbarrier_parity)
__nv_reservedSMEM_tmem_allocation_pipeline_mbarrier_parity:
	.zero		4
.L_4:


//--------------------- .nv.constant0.kernel_cutlass_kernel_cudnngemm_amaxdense_blockscaled_gemm_persistent_amaxSm100BlockScaledPersistentDenseGemmKernel_object_at__TiledMMA_ThrLayoutVMNK21111000_PermutationMNK____MMAAtom_Thr_0 --------------------------
	.section	.nv.constant0.kernel_cutlass_kernel_cudnngemm_amaxdense_blockscaled_gemm_persistent_amaxSm100BlockScaledPersistentDenseGemmKernel_object_at__TiledMMA_ThrLayoutVMNK21111000_PermutationMNK____MMAAtom_Thr_0,"a",@progbits
	.sectionflags	@""
	.align	4
.nv.constant0.kernel_cutlass_kernel_cudnngemm_amaxdense_blockscaled_gemm_persistent_amaxSm100BlockScaledPersistentDenseGemmKernel_object_at__TiledMMA_ThrLayoutVMNK21111000_PermutationMNK____MMAAtom_Thr_0:
	.zero		1644


//--------------------- SYMBOLS --------------------------

	.type		.nv.reservedSmem.offset0,@object
	.size		.nv.reservedSmem.offset0,0x4
	.type		.nv.reservedSmem.cap,@object
	.size		.nv.reservedSmem.cap,0x4
